def matmul_kernel(
    a_ptr,
    b_ptr,
    c_ptr,
    M,
    N,
    K,
    stride_am,
    stride_ak,
    stride_bk,
    stride_bn,
    stride_cm,
    stride_cn,
    BLOCK_M: tl.constexpr,
    BLOCK_N: tl.constexpr,
    BLOCK_K: tl.constexpr,
    GROUP_M: tl.constexpr,
):
    pid = tl.program_id(axis=0)
    num_pid_m = tl.cdiv(M, BLOCK_M)
    num_pid_n = tl.cdiv(N, BLOCK_N)
    num_pid_in_group = GROUP_M * num_pid_n
    group_id = pid // num_pid_in_group
    first_pid_m = group_id * GROUP_M
    group_size_m = min(num_pid_m - first_pid_m, GROUP_M)
    pid_m = first_pid_m + ((pid % num_pid_in_group) % group_size_m)
    pid_n = (pid % num_pid_in_group) // group_size_m

    offs_am = (pid_m * BLOCK_M + tl.arange(0, BLOCK_M)) % M
    offs_bn = (pid_n * BLOCK_N + tl.arange(0, BLOCK_N)) % N
    offs_k = tl.arange(0, BLOCK_K)
    a_ptrs = a_ptr + offs_am[:, None] * stride_am + offs_k[None, :] * stride_ak
    b_ptrs = b_ptr + offs_k[:, None] * stride_bk + offs_bn[None, :] * stride_bn

    acc = tl.zeros((BLOCK_M, BLOCK_N), dtype=tl.float32)
    for kk in range(0, tl.cdiv(K, BLOCK_K)):
        a = tl.load(a_ptrs, mask=offs_k[None, :] < K - kk * BLOCK_K, other=0.0)
        b = tl.load(b_ptrs, mask=offs_k[:, None] < K - kk * BLOCK_K, other=0.0)
        acc = tl.dot(a, b, acc)
        a_ptrs += BLOCK_K * stride_ak
        b_ptrs += BLOCK_K * stride_bk

    c = acc.to(c_ptr.dtype.element_ty)
    offs_cm = pid_m * BLOCK_M + tl.arange(0, BLOCK_M)
    offs_cn = pid_n * BLOCK_N + tl.arange(0, BLOCK_N)
    c_ptrs = c_ptr + offs_cm[:, None] * stride_cm + offs_cn[None, :] * stride_cn
    mask = (offs_cm[:, None] < M) & (offs_cn[None, :] < N)
    tl.store(c_ptrs, c, mask=mask)

# config = {"BLOCK_K": 64, "BLOCK_M": 64, "BLOCK_N": 128, "GROUP_M": 4, "arch": "sm_100", "dtype": "bf16", "num_ctas": 1, "num_stages": 3, "num_warps": 4}
# arch = sm_100


// ===== COMPILED SASS (sm_100a) =====

	.target	sm_100a

	.elftype	@"ET_EXEC"


//--------------------- .note.nv.tkinfo           --------------------------
	.section	.note.nv.tkinfo,"",@"SHT_NOTE"
	.sectionflags	@"SHF_NOTE_NV_TKINFO"
	.tkinfo
        /*0018*/ 	.word	0x00000081
        /*0030*/ 	.string	""
        /*0030*/ 	.string	"ptxas-blackwell"
        /*0030*/ 	.string	"Cuda compilation tools, release 12.9, V12.9.86"
        /*0030*/ 	.string	"Build cuda_12.9.r12.9/compiler.36037853_0"
        /*0030*/ 	.string	"-v  -suppress-debug-info  -lineinfo  -arch sm_100a "



//--------------------- .note.nv.cuver            --------------------------
	.section	.note.nv.cuver,"",@"SHT_NOTE"
	.sectionflags	@"SHF_NOTE_NV_CUVER"
        /*0018*/ 	.short	0x0001
        /*001a*/ 	.short	0x0064
        /*001c*/ 	.short	0x0001
        /*001e*/ 	.short	0x0000
        /*0020*/ 	.short	0x0001
        /*0022*/ 	.short	0x0000


//--------------------- .nv.info                  --------------------------
	.section	.nv.info,"",@"SHT_CUDA_INFO"
	.align	4


	//----- nvinfo : EIATTR_REGCOUNT
	.align		4
        /*0000*/ 	.byte	0x04, 0x2f
        /*0002*/ 	.short	(.L_4 - .L_3)
	.align		4
.L_3:
        /*0004*/ 	.word	index@(matmul_kernel)
        /*0008*/ 	.word	0x000000ff


	//----- nvinfo : EIATTR_FRAME_SIZE
	.align		4
.L_4:
        /*000c*/ 	.byte	0x04, 0x11
        /*000e*/ 	.short	(.L_6 - .L_5)
	.align		4
.L_5:
        /*0010*/ 	.word	index@($__internal_2_$__cuda_sm10x_tcgen05_guardrail_trap_unallocated_columns_being_dealloced)
        /*0014*/ 	.word	0x00000110


	//----- nvinfo : EIATTR_FRAME_SIZE
	.align		4
.L_6:
        /*0018*/ 	.byte	0x04, 0x11
        /*001a*/ 	.short	(.L_8 - .L_7)
	.align		4
.L_7:
        /*001c*/ 	.word	index@($__internal_1_$__cuda_sm10x_tcgen05_guardrail_trap_phase_invalid_during_alloc)
        /*0020*/ 	.word	0x00000110


	//----- nvinfo : EIATTR_FRAME_SIZE
	.align		4
.L_8:
        /*0024*/ 	.byte	0x04, 0x11
        /*0026*/ 	.short	(.L_10 - .L_9)
	.align		4
.L_9:
        /*0028*/ 	.word	index@($__internal_0_$__cuda_sm10x_tcgen05_guardrail_trap_col_being_dealloced_not_returned_by_alloc)
        /*002c*/ 	.word	0x00000110


	//----- nvinfo : EIATTR_FRAME_SIZE
	.align		4
.L_10:
        /*0030*/ 	.byte	0x04, 0x11
        /*0032*/ 	.short	(.L_12 - .L_11)
	.align		4
.L_11:
        /*0034*/ 	.word	index@(matmul_kernel)
        /*0038*/ 	.word	0x00000110


	//----- nvinfo : EIATTR_MIN_STACK_SIZE
	.align		4
.L_12:
        /*003c*/ 	.byte	0x04, 0x12
        /*003e*/ 	.short	(.L_14 - .L_13)
	.align		4
.L_13:
        /*0040*/ 	.word	index@(matmul_kernel)
        /*0044*/ 	.word	0x00000110
.L_14:


//--------------------- .nv.info.matmul_kernel    --------------------------
	.section	.nv.info.matmul_kernel,"",@"SHT_CUDA_INFO"
	.sectionflags	@""
	.align	4


	//----- nvinfo : EIATTR_CUDA_API_VERSION
	.align		4
        /*0000*/ 	.byte	0x04, 0x37
        /*0002*/ 	.short	(.L_16 - .L_15)
.L_15:
        /*0004*/ 	.word	0x00000081


	//----- nvinfo : EIATTR_KPARAM_INFO
	.align		4
.L_16:
        /*0008*/ 	.byte	0x04, 0x17
        /*000a*/ 	.short	(.L_18 - .L_17)
.L_17:
        /*000c*/ 	.word	0x00000000
        /*0010*/ 	.short	0x000d
        /*0012*/ 	.short	0x0048
        /*0014*/ 	.byte	0x00, 0xf4, 0x21, 0x00


	//----- nvinfo : EIATTR_KPARAM_INFO
	.align		4
.L_18:
        /*0018*/ 	.byte	0x04, 0x17
        /*001a*/ 	.short	(.L_20 - .L_19)
.L_19:
        /*001c*/ 	.word	0x00000000
        /*0020*/ 	.short	0x000c
        /*0022*/ 	.short	0x0040
        /*0024*/ 	.byte	0x00, 0xf4, 0x21, 0x00


	//----- nvinfo : EIATTR_KPARAM_INFO
	.align		4
.L_20:
        /*0028*/ 	.byte	0x04, 0x17
        /*002a*/ 	.short	(.L_22 - .L_21)
.L_21:
        /*002c*/ 	.word	0x00000000
        /*0030*/ 	.short	0x000b
        /*0032*/ 	.short	0x0038
        /*0034*/ 	.byte	0x00, 0xf0, 0x11, 0x00


	//----- nvinfo : EIATTR_KPARAM_INFO
	.align		4
.L_22:
        /*0038*/ 	.byte	0x04, 0x17
        /*003a*/ 	.short	(.L_24 - .L_23)
.L_23:
        /*003c*/ 	.word	0x00000000
        /*0040*/ 	.short	0x000a
        /*0042*/ 	.short	0x0034
        /*0044*/ 	.byte	0x00, 0xf0, 0x11, 0x00


	//----- nvinfo : EIATTR_KPARAM_INFO
	.align		4
.L_24:
        /*0048*/ 	.byte	0x04, 0x17
        /*004a*/ 	.short	(.L_26 - .L_25)
.L_25:
        /*004c*/ 	.word	0x00000000
        /*0050*/ 	.short	0x0009
        /*0052*/ 	.short	0x0030
        /*0054*/ 	.byte	0x00, 0xf0, 0x11, 0x00


	//----- nvinfo : EIATTR_KPARAM_INFO
	.align		4
.L_26:
        /*0058*/ 	.byte	0x04, 0x17
        /*005a*/ 	.short	(.L_28 - .L_27)
.L_27:
        /*005c*/ 	.word	0x00000000
        /*0060*/ 	.short	0x0008
        /*0062*/ 	.short	0x002c
        /*0064*/ 	.byte	0x00, 0xf0, 0x11, 0x00


	//----- nvinfo : EIATTR_KPARAM_INFO
	.align		4
.L_28:
        /*0068*/ 	.byte	0x04, 0x17
        /*006a*/ 	.short	(.L_30 - .L_29)
.L_29:
        /*006c*/ 	.word	0x00000000
        /*0070*/ 	.short	0x0007
        /*0072*/ 	.short	0x0028
        /*0074*/ 	.byte	0x00, 0xf0, 0x11, 0x00


	//----- nvinfo : EIATTR_KPARAM_INFO
	.align		4
.L_30:
        /*0078*/ 	.byte	0x04, 0x17
        /*007a*/ 	.short	(.L_32 - .L_31)
.L_31:
        /*007c*/ 	.word	0x00000000
        /*0080*/ 	.short	0x0006
        /*0082*/ 	.short	0x0024
        /*0084*/ 	.byte	0x00, 0xf0, 0x11, 0x00


	//----- nvinfo : EIATTR_KPARAM_INFO
	.align		4
.L_32:
        /*0088*/ 	.byte	0x04, 0x17
        /*008a*/ 	.short	(.L_34 - .L_33)
.L_33:
        /*008c*/ 	.word	0x00000000
        /*0090*/ 	.short	0x0005
        /*0092*/ 	.short	0x0020
        /*0094*/ 	.byte	0x00, 0xf0, 0x11, 0x00


	//----- nvinfo : EIATTR_KPARAM_INFO
	.align		4
.L_34:
        /*0098*/ 	.byte	0x04, 0x17
        /*009a*/ 	.short	(.L_36 - .L_35)
.L_35:
        /*009c*/ 	.word	0x00000000
        /*00a0*/ 	.short	0x0004
        /*00a2*/ 	.short	0x001c
        /*00a4*/ 	.byte	0x00, 0xf0, 0x11, 0x00


	//----- nvinfo : EIATTR_KPARAM_INFO
	.align		4
.L_36:
        /*00a8*/ 	.byte	0x04, 0x17
        /*00aa*/ 	.short	(.L_38 - .L_37)
.L_37:
        /*00ac*/ 	.word	0x00000000
        /*00b0*/ 	.short	0x0003
        /*00b2*/ 	.short	0x0018
        /*00b4*/ 	.byte	0x00, 0xf0, 0x11, 0x00


	//----- nvinfo : EIATTR_KPARAM_INFO
	.align		4
.L_38:
        /*00b8*/ 	.byte	0x04, 0x17
        /*00ba*/ 	.short	(.L_40 - .L_39)
.L_39:
        /*00bc*/ 	.word	0x00000000
        /*00c0*/ 	.short	0x0002
        /*00c2*/ 	.short	0x0010
        /*00c4*/ 	.byte	0x00, 0xf4, 0x21, 0x00


	//----- nvinfo : EIATTR_KPARAM_INFO
	.align		4
.L_40:
        /*00c8*/ 	.byte	0x04, 0x17
        /*00ca*/ 	.short	(.L_42 - .L_41)
.L_41:
        /*00cc*/ 	.word	0x00000000
        /*00d0*/ 	.short	0x0001
        /*00d2*/ 	.short	0x0008
        /*00d4*/ 	.byte	0x00, 0xf4, 0x21, 0x00


	//----- nvinfo : EIATTR_KPARAM_INFO
	.align		4
.L_42:
        /*00d8*/ 	.byte	0x04, 0x17
        /*00da*/ 	.short	(.L_44 - .L_43)
.L_43:
        /*00dc*/ 	.word	0x00000000
        /*00e0*/ 	.short	0x0000
        /*00e2*/ 	.short	0x0000
        /*00e4*/ 	.byte	0x00, 0xf4, 0x21, 0x00


	//----- nvinfo : EIATTR_AT_ENTRY_FRAGMENTS
	.align		4
.L_44:
        /*00e8*/ 	.byte	0x04, 0x4f
        /*00ea*/ 	.short	(.L_46 - .L_45)


	//   ....[0]....
.L_45:
        /*00ec*/ 	.word	0x00000004


	//----- nvinfo : EIATTR_RESERVED_SMEM_USED
	.align		4
.L_46:
        /*00f0*/ 	.byte	0x01, 0x41
	.zero		2


	//----- nvinfo : EIATTR_SPARSE_MMA_MASK
	.align		4
        /*00f4*/ 	.byte	0x03, 0x50
        /*00f6*/ 	.short	0x0000


	//----- nvinfo : EIATTR_TCGEN05_1CTA_USED
	.align		4
        /*00f8*/ 	.byte	0x01, 0x51
	.zero		2


	//----- nvinfo : EIATTR_MAXREG_COUNT
	.align		4
        /*00fc*/ 	.byte	0x03, 0x1b
        /*00fe*/ 	.short	0x00ff


	//----- nvinfo : EIATTR_NUM_BARRIERS
	.align		4
        /*0100*/ 	.byte	0x02, 0x4c
        /*0102*/ 	.byte	0x01
	.zero		1


	//----- nvinfo : EIATTR_ANNOTATIONS
	.align		4
        /*0104*/ 	.byte	0x04, 0x55
        /*0106*/ 	.short	(.L_48 - .L_47)


	//   ....[0]....
.L_47:
        /*0108*/ 	.word	0x00000001
        /*010c*/ 	.byte	0x30, 0x0a, 0x00, 0x00, 0x01, 0x00, 0x00, 0x00, 0xf0, 0x0a, 0x00, 0x00, 0x01, 0x00, 0x00, 0x00
        /* <DEDUP_REMOVED lines=67> */
        /*054c*/ 	.byte	0x40, 0xb5, 0x00, 0x00


	//----- nvinfo : EIATTR_INT_WARP_WIDE_INSTR_OFFSETS
	.align		4
.L_48:
        /*0550*/ 	.byte	0x04, 0x31
        /*0552*/ 	.short	(.L_50 - .L_49)


	//   ....[0]....
.L_49:
        /*0554*/ 	.word	0x00004230


	//   ....[1]....
        /*0558*/ 	.word	0x00004250


	//   ....[2]....
        /*055c*/ 	.word	0x00005c60


	//   ....[3]....
        /*0560*/ 	.word	0x0000ba30


	//   ....[4]....
        /*0564*/ 	.word	0x0000ba80


	//----- nvinfo : EIATTR_COOP_GROUP_MASK_REGIDS
	.align		4
.L_50:
        /*0568*/ 	.byte	0x04, 0x29
        /*056a*/ 	.short	(.L_52 - .L_51)


	//   ....[0]....
.L_51:
        /*056c*/ 	.word	0xffffffff


	//   ....[1]....
        /*0570*/ 	.word	0xffffffff


	//   ....[2]....
        /*0574*/ 	.word	0xffffffff


	//   ....[3]....
        /*0578*/ 	.word	0xffffffff


	//----- nvinfo : EIATTR_COOP_GROUP_INSTR_OFFSETS
	.align		4
.L_52:
        /*057c*/ 	.byte	0x04, 0x28
        /*057e*/ 	.short	(.L_54 - .L_53)


	//   ....[0]....
.L_53:
        /*0580*/ 	.word	0x00000080


	//   ....[1]....
        /*0584*/ 	.word	0x00000340


	//   ....[2]....
        /*0588*/ 	.word	0x0000b8c0


	//   ....[3]....
        /*058c*/ 	.word	0x0000bb30


	//----- nvinfo : EIATTR_VRC_CTA_INIT_COUNT
	.align		4
.L_54:
        /*0590*/ 	.byte	0x02, 0x4a
        /*0592*/ 	.byte	0x80
	.zero		1


	//----- nvinfo : EIATTR_MBARRIER_INSTR_OFFSETS
	.align		4
        /*0594*/ 	.byte	0x04, 0x39
        /*0596*/ 	.short	(.L_56 - .L_55)


	//   ....[0]....
.L_55:
        /*0598*/ 	.word	0x00004360
        /*059c*/ 	.word	0x000000ff
        /*05a0*/ 	.word	0x00000000
        /*05a4*/ 	.short	0x0100
        /*05a6*/ 	.byte	0x0b
	.zero		1


	//   ....[1]....
        /*05a8*/ 	.word	0x00005ca0
        /*05ac*/ 	.word	0x000000ff
        /*05b0*/ 	.word	0x0000c008
        /*05b4*/ 	.short	0x0100
        /*05b6*/ 	.byte	0x09
	.zero		1


	//   ....[2]....
        /*05b8*/ 	.word	0x00007880
        /*05bc*/ 	.word	0x000000ff
        /*05c0*/ 	.word	0x00000000
        /*05c4*/ 	.short	0x010a
        /*05c6*/ 	.byte	0x0b
	.zero		1


	//   ....[3]....
        /*05c8*/ 	.word	0x00009a00
        /*05cc*/ 	.word	0x000000ff
        /*05d0*/ 	.word	0x00000000
        /*05d4*/ 	.short	0x010a
        /*05d6*/ 	.byte	0x0b
	.zero		1


	//   ....[4]....
        /*05d8*/ 	.word	0x00009b00
        /*05dc*/ 	.word	0x000000ff
        /*05e0*/ 	.word	0x0000c000
        /*05e4*/ 	.short	0x0108
        /*05e6*/ 	.byte	0x09
	.zero		1


	//   ....[5]....
        /*05e8*/ 	.word	0x00009b40
        /*05ec*/ 	.word	0x000000ff
        /*05f0*/ 	.word	0x0000c008
        /*05f4*/ 	.short	0x0108
        /*05f6*/ 	.byte	0x09
	.zero		1


	//   ....[6]....
        /*05f8*/ 	.word	0x0000bb50
        /*05fc*/ 	.word	0x000000ff
        /*0600*/ 	.word	0x00000000
        /*0604*/ 	.short	0x010a
        /*0606*/ 	.byte	0x0b
	.zero		1


	//   ....[7]....
        /*0608*/ 	.word	0x0000bb80
        /*060c*/ 	.word	0x000000ff
        /*0610*/ 	.word	0x00000000
        /*0614*/ 	.short	0x010a
        /*0616*/ 	.byte	0x0b
	.zero		1


	//----- nvinfo : EIATTR_NUM_MBARRIERS
	.align		4
.L_56:
        /*0618*/ 	.byte	0x03, 0x38
        /*061a*/ 	.short	0x0002


	//----- nvinfo : EIATTR_EXIT_INSTR_OFFSETS
	.align		4
        /*061c*/ 	.byte	0x04, 0x1c
        /*061e*/ 	.short	(.L_58 - .L_57)


	//   ....[0]....
.L_57:
        /*0620*/ 	.word	0x0000bb40


	//----- nvinfo : EIATTR_REQNTID
	.align		4
.L_58:
        /*0624*/ 	.byte	0x04, 0x10
        /*0626*/ 	.short	(.L_60 - .L_59)
.L_59:
        /*0628*/ 	.word	0x00000080
        /*062c*/ 	.word	0x00000001
        /*0630*/ 	.word	0x00000001


	//----- nvinfo : EIATTR_CRS_STACK_SIZE
	.align		4
.L_60:
        /*0634*/ 	.byte	0x04, 0x1e
        /*0636*/ 	.short	(.L_62 - .L_61)
.L_61:
        /*0638*/ 	.word	0x00000000


	//----- nvinfo : EIATTR_CBANK_PARAM_SIZE
	.align		4
.L_62:
        /*063c*/ 	.byte	0x03, 0x19
        /*063e*/ 	.short	0x0050


	//----- nvinfo : EIATTR_PARAM_CBANK
	.align		4
        /*0640*/ 	.byte	0x04, 0x0a
        /*0642*/ 	.short	(.L_64 - .L_63)
	.align		4
.L_63:
        /*0644*/ 	.word	index@(.nv.constant0.matmul_kernel)
        /*0648*/ 	.short	0x0380
        /*064a*/ 	.short	0x0050


	//----- nvinfo : EIATTR_SW_WAR
	.align		4
.L_64:
        /*064c*/ 	.byte	0x04, 0x36
        /*064e*/ 	.short	(.L_66 - .L_65)
.L_65:
        /*0650*/ 	.word	0x00000008
.L_66:


//--------------------- .nv.compat                --------------------------
	.section	.nv.compat,"",@"SHT_CUDA_COMPAT_INFO"
	.align	4
        /*0000*/ 	.byte	0x02, 0x02, 0x02, 0x00, 0x02, 0x05, 0x05, 0x00, 0x02, 0x03, 0x00, 0x00, 0x02, 0x06, 0x01, 0x00


//--------------------- .nv.callgraph             --------------------------
	.section	.nv.callgraph,"",@"SHT_CUDA_CALLGRAPH"
	.align	4
	.sectionentsize	8
	.align		4
        /*0000*/ 	.word	0x00000000
	.align		4
        /*0004*/ 	.word	0xffffffff
	.align		4
        /*0008*/ 	.word	0x00000000
	.align		4
        /*000c*/ 	.word	0xfffffffe
	.align		4
        /*0010*/ 	.word	0x00000000
	.align		4
        /*0014*/ 	.word	0xfffffffd
	.align		4
        /*0018*/ 	.word	0x00000000
	.align		4
        /*001c*/ 	.word	0xfffffffc


//--------------------- .text.matmul_kernel       --------------------------
	.section	.text.matmul_kernel,"ax",@progbits
	.align	128
        .global         matmul_kernel
        .type           matmul_kernel,@function
        .size           matmul_kernel,(.L_x_20 - matmul_kernel)
        .other          matmul_kernel,@"STO_CUDA_ENTRY STV_DEFAULT"
matmul_kernel:
.text.matmul_kernel:
[----:B------:R-:W0:Y:S01]  /*0000*/  LDC R1, c[0x0][0x37c] ;  /* 0x0000df00ff017b82 */ /* 0x000e220000000800 */
[----:B------:R-:W1:Y:S01]  /*0010*/  S2R R0, SR_TID.X ;  /* 0x0000000000007919 */ /* 0x000e620000002100 */
[----:B0-----:R-:W-:Y:S01]  /*0020*/  VIADD R1, R1, 0xfffffef0 ;  /* 0xfffffef001017836 */ /* 0x001fe20000000000 */
[----:B------:R-:W0:Y:S01]  /*0030*/  LDCU.64 UR20, c[0x0][0x358] ;  /* 0x00006b00ff1477ac */ /* 0x000e220008000a00 */
[----:B-1----:R-:W-:-:S13]  /*0040*/  ISETP.GE.U32.AND P0, PT, R0, 0x20, PT ;  /* 0x000000200000780c */ /* 0x002fda0003f06070 */
[----:B------:R-:W-:Y:S02]  /*0050*/  VOTEU.ANY UP0, P0 ;  /* 0x0000000000ff7886 */ /* 0x000fe40000000100 */
[----:B------:R-:W-:Y:S05]  /*0060*/  BRA.U UP0, `(.L_x_0) ;  /* 0x0000000100b87547 */ /* 0x000fea000b800000 */
[----:B------:R-:W1:Y:S01]  /*0070*/  S2UR UR6, SR_CgaCtaId ;  /* 0x00000000000679c3 */ /* 0x000e620000008800 */
[----:B------:R-:W-:Y:S01]  /*0080*/  NOP ;  /* 0x0000000000007918 */ /* 0x000fe20000000000 */
[----:B------:R-:W-:Y:S02]  /*0090*/  UMOV UR4, 0x40 ;  /* 0x0000004000047882 */ /* 0x000fe40000000000 */
[----:B-1----:R-:W-:-:S09]  /*00a0*/  ULEA UR4, UR6, UR4, 0x18 ;  /* 0x0000000406047291 */ /* 0x002fd2000f8ec0ff */
[----:B------:R-:W1:Y:S01]  /*00b0*/  LDS.U8 R0, [UR4] ;  /* 0x00000004ff007984 */ /* 0x000e620008000000 */
[----:B------:R-:W-:Y:S02]  /*00c0*/  UMOV UR4, 0x400 ;  /* 0x0000040000047882 */ /* 0x000fe40000000000 */
[----:B------:R-:W-:Y:S01]  /*00d0*/  ULEA UR4, UR6, UR4, 0x18 ;  /* 0x0000000406047291 */ /* 0x000fe2000f8ec0ff */
[----:B-1----:R-:W-:-:S13]  /*00e0*/  ISETP.NE.AND P0, PT, R0, RZ, PT ;  /* 0x000000ff0000720c */ /* 0x002fda0003f05270 */
[----:B------:R-:W-:Y:S05]  /*00f0*/  @P0 BRA `(.L_x_1) ;  /* 0x00000000007c0947 */ /* 0x000fea0003800000 */
[----:B------:R-:W-:-:S13]  /*0100*/  ELECT P0, URZ, PT ;  /* 0x0000000000ff782f */ /* 0x000fda0003800000 */
[----:B------:R-:W-:Y:S05]  /*0110*/  @!P0 BRA `(.L_x_2) ;  /* 0x0000000000848947 */ /* 0x000fea0003800000 */
[----:B------:R-:W-:Y:S01]  /*0120*/  UMOV UR5, 0x4 ;  /* 0x0000000400057882 */ /* 0x000fe20000000000 */
[----:B------:R-:W-:Y:S02]  /*0130*/  IMAD.MOV.U32 R4, RZ, RZ, 0x1 ;  /* 0x00000001ff047424 */ /* 0x000fe400078e00ff */
[----:B------:R-:W-:Y:S02]  /*0140*/  IMAD.MOV.U32 R5, RZ, RZ, 0xf ;  /* 0x0000000fff057424 */ /* 0x000fe400078e00ff */
[----:B------:R-:W-:Y:S04]  /*0150*/  DEPBAR.LE SB1, 0x36 ;  /* 0x00009d800000791a */ /* 0x000fe80000000000 */
[----:B------:R-:W1:Y:S02]  /*0160*/  UTCATOMSWS.FIND_AND_SET.ALIGN UP1, UR5, UR5 ;  /* 0x00000005000575e3 */ /* 0x000e640008020800 */
[----:B-1----:R-:W-:-:S04]  /*0170*/  PLOP3.LUT P0, PT, PT, PT, UP1, 0x80, 0x8 ;  /* 0x000000000008781c */ /* 0x002fc80003f0f018 */
[----:B------:R-:W-:-:S04]  /*0180*/  SEL R0, RZ, 0xffffffff, !P0 ;  /* 0xffffffffff007807 */ /* 0x000fc80004000000 */
[----:B------:R-:W-:Y:S01]  /*0190*/  ISETP.NE.AND P0, PT, R0, RZ, PT ;  /* 0x000000ff0000720c */ /* 0x000fe20003f05270 */
[----:B------:R-:W-:-:S12]  /*01a0*/  IMAD.U32 R0, RZ, RZ, UR5 ;  /* 0x00000005ff007e24 */ /* 0x000fd8000f8e00ff */
[----:B------:R-:W-:Y:S05]  /*01b0*/  @P0 BRA `(.L_x_3) ;  /* 0x0000000000240947 */ /* 0x000fea0003800000 */
.L_x_4:
[----:B------:R-:W-:Y:S05]  /*01c0*/  NANOSLEEP 0x64 ;  /* 0x000000640000795d */ /* 0x000fea0003800000 */
[----:B------:R-:W-:-:S05]  /*01d0*/  UMOV UR5, 0x4 ;  /* 0x0000000400057882 */ /* 0x000fca0000000000 */
[----:B------:R-:W-:Y:S04]  /*01e0*/  DEPBAR.LE SB1, 0x36 ;  /* 0x00009d800000791a */ /* 0x000fe80000000000 */
[----:B------:R-:W1:Y:S02]  /*01f0*/  UTCATOMSWS.FIND_AND_SET.ALIGN UP1, UR5, UR5 ;  /* 0x00000005000575e3 */ /* 0x000e640008020800 */
[----:B-1----:R-:W-:-:S04]  /*0200*/  PLOP3.LUT P0, PT, PT, PT, UP1, 0x80, 0x8 ;  /* 0x000000000008781c */ /* 0x002fc80003f0f018 */
[----:B------:R-:W-:-:S04]  /*0210*/  SEL R0, RZ, 0xffffffff, !P0 ;  /* 0xffffffffff007807 */ /* 0x000fc80004000000 */
[----:B------:R-:W-:Y:S01]  /*0220*/  ISETP.NE.AND P0, PT, R0, RZ, PT ;  /* 0x000000ff0000720c */ /* 0x000fe20003f05270 */
[----:B------:R-:W-:-:S12]  /*0230*/  IMAD.U32 R0, RZ, RZ, UR5 ;  /* 0x00000005ff007e24 */ /* 0x000fd8000f8e00ff */
[----:B------:R-:W-:Y:S05]  /*0240*/  @!P0 BRA `(.L_x_4) ;  /* 0xfffffffc00dc8947 */ /* 0x000fea000383ffff */
.L_x_3:
[C---:B------:R-:W-:Y:S01]  /*0250*/  VIADD R3, R0.reuse, 0x10 ;  /* 0x0000001000037836 */ /* 0x040fe20000000000 */
[----:B------:R-:W-:Y:S01]  /*0260*/  UMOV UR5, 0x50 ;  /* 0x0000005000057882 */ /* 0x000fe20000000000 */
[----:B------:R-:W-:Y:S01]  /*0270*/  SHF.L.U32 R2, R5, R0, RZ ;  /* 0x0000000005027219 */ /* 0x000fe200000006ff */
[----:B------:R-:W-:Y:S01]  /*0280*/  ULEA UR5, UR6, UR5, 0x18 ;  /* 0x0000000506057291 */ /* 0x000fe2000f8ec0ff */
[----:B------:R-:W-:Y:S01]  /*0290*/  IMAD.SHL.U32 R0, R0, 0x20, RZ ;  /* 0x0000002000007824 */ /* 0x000fe200078e00ff */
[----:B------:R-:W-:-:S04]  /*02a0*/  SHF.L.U32 R3, R4, R3, RZ ;  /* 0x0000000304037219 */ /* 0x000fc800000006ff */
[----:B------:R-:W-:-:S05]  /*02b0*/  LOP3.LUT R2, R3, R2, RZ, 0xfc, !PT ;  /* 0x0000000203027212 */ /* 0x000fca00078efcff */
[----:B------:R1:W-:Y:S04]  /*02c0*/  ATOMS.OR RZ, [UR5], R2 ;  /* 0x00000002ffff798c */ /* 0x0003e8000b000005 */
[----:B------:R1:W-:Y:S01]  /*02d0*/  STS [UR4], R0 ;  /* 0x00000000ff007988 */ /* 0x0003e20008000804 */
[----:B------:R-:W-:Y:S05]  /*02e0*/  BRA `(.L_x_2) ;  /* 0x0000000000107947 */ /* 0x000fea0003800000 */
.L_x_1:
[----:B------:R-:W-:Y:S01]  /*02f0*/  IMAD.MOV.U32 R0, RZ, RZ, -0x1 ;  /* 0xffffffffff007424 */ /* 0x000fe200078e00ff */
[----:B------:R-:W-:-:S04]  /*0300*/  MOV R2, 0x330 ;  /* 0x0000033000027802 */ /* 0x000fc80000000f00 */
[----:B------:R1:W-:Y:S03]  /*0310*/  STS [UR4], R0 ;  /* 0x00000000ff007988 */ /* 0x0003e60008000804 */
[----:B01----:R-:W-:Y:S05]  /*0320*/  CALL.REL.NOINC `($__internal_1_$__cuda_sm10x_tcgen05_guardrail_trap_phase_invalid_during_alloc) ;  /* 0x000000b8002c7944 */ /* 0x003fea0003c00000 */
.L_x_2:
[----:B------:R-:W-:Y:S05]  /*0330*/  WARPSYNC.ALL ;  /* 0x0000000000007948 */ /* 0x000fea0003800000 */
[----:B------:R-:W-:Y:S01]  /*0340*/  NOP ;  /* 0x0000000000007918 */ /* 0x000fe20000000000 */
.L_x_0:
[----:B------:R-:W2:Y:S01]  /*0350*/  LDC.64 R22, c[0x0][0x398] ;  /* 0x0000e600ff167b82 */ /* 0x000ea20000000a00 */
[----:B------:R-:W3:Y:S01]  /*0360*/  S2R R7, SR_CTAID.X ;  /* 0x0000000000077919 */ /* 0x000ee20000002500 */
[----:B------:R-:W-:Y:S01]  /*0370*/  UMOV UR9, 0x400 ;  /* 0x0000040000097882 */ /* 0x000fe20000000000 */
[----:B------:R-:W-:Y:S01]  /*0380*/  PRMT R194, RZ, 0x7610, R194 ;  /* 0x00007610ffc27816 */ /* 0x000fe200000000c2 */
[----:B------:R-:W4:Y:S01]  /*0390*/  LDCU.128 UR16, c[0x0][0x380] ;  /* 0x00007000ff1077ac */ /* 0x000f220008000c00 */
[----:B------:R-:W5:Y:S03]  /*03a0*/  S2R R101, SR_TID.X ;  /* 0x0000000000657919 */ /* 0x000f660000002100 */
[----:B------:R-:W1:Y:S01]  /*03b0*/  S2UR UR4, SR_CgaCtaId ;  /* 0x00000000000479c3 */ /* 0x000e620000008800 */
[----:B------:R-:W-:Y:S01]  /*03c0*/  UMOV UR6, 0x1 ;  /* 0x0000000100067882 */ /* 0x000fe20000000000 */
[----:B-12---:R-:W-:Y:S01]  /*03d0*/  VIADD R0, R23, 0x7f ;  /* 0x0000007f17007836 */ /* 0x006fe20000000000 */
[----:B------:R-:W-:-:S02]  /*03e0*/  IABS R13, R23 ;  /* 0x00000017000d7213 */ /* 0x000fc40000000000 */
[----:B------:R-:W-:Y:S02]  /*03f0*/  LOP3.LUT R168, RZ, R23, RZ, 0x33, !PT ;  /* 0x00000017ffa87212 */ /* 0x000fe400078e33ff */
[----:B------:R-:W-:Y:S01]  /*0400*/  SHF.R.S32.HI R3, RZ, 0x1f, R0 ;  /* 0x0000001fff037819 */ /* 0x000fe20000011400 */
[----:B------:R-:W-:-:S03]  /*0410*/  ULEA UR9, UR4, UR9, 0x18 ;  /* 0x0000000904097291 */ /* 0x000fc6000f8ec0ff */
[----:B------:R-:W-:Y:S02]  /*0420*/  LEA.HI R3, R3, R0, RZ, 0x7 ;  /* 0x0000000003037211 */ /* 0x000fe400078f38ff */
[----:B---3--:R-:W-:Y:S01]  /*0430*/  IABS R8, R7 ;  /* 0x0000000700087213 */ /* 0x008fe20000000000 */
[----:B------:R-:W-:Y:S01]  /*0440*/  UIADD3 UR11, UPT, UPT, UR9, 0xc000, URZ ;  /* 0x0000c000090b7890 */ /* 0x000fe2000fffe0ff */
[----:B------:R-:W-:Y:S02]  /*0450*/  SHF.R.S32.HI R3, RZ, 0x7, R3 ;  /* 0x00000007ff037819 */ /* 0x000fe40000011403 */
[----:B-----5:R-:W-:Y:S02]  /*0460*/  SHF.R.U32.HI R193, RZ, 0x6, R101 ;  /* 0x00000006ffc17819 */ /* 0x020fe40000011665 */
[----:B------:R-:W-:Y:S01]  /*0470*/  LOP3.LUT R219, R101, 0x3f, RZ, 0xc0, !PT ;  /* 0x0000003f65db7812 */ /* 0x000fe200078ec0ff */
[----:B------:R-:W-:Y:S01]  /*0480*/  IMAD.SHL.U32 R4, R3, 0x4, RZ ;  /* 0x0000000403047824 */ /* 0x000fe200078e00ff */
[----:B------:R-:W-:-:S02]  /*0490*/  SGXT.U32 R193, R193, 0x1 ;  /* 0x00000001c1c1781a */ /* 0x000fc40000000000 */
[----:B------:R-:W-:Y:S02]  /*04a0*/  SHF.R.U32.HI R214, RZ, 0x5, R101 ;  /* 0x00000005ffd67819 */ /* 0x000fe40000011665 */
[-C--:B------:R-:W-:Y:S02]  /*04b0*/  IABS R5, R4.reuse ;  /* 0x0000000400057213 */ /* 0x080fe40000000000 */
[----:B------:R-:W-:Y:S02]  /*04c0*/  IABS R10, R4 ;  /* 0x00000004000a7213 */ /* 0x000fe40000000000 */
[----:B------:R-:W1:Y:S08]  /*04d0*/  I2F.RP R0, R5 ;  /* 0x0000000500007306 */ /* 0x000e700000209400 */
[----:B-1----:R-:W1:Y:S02]  /*04e0*/  MUFU.RCP R0, R0 ;  /* 0x0000000000007308 */ /* 0x002e640000001000 */
[----:B-1----:R-:W-:-:S02]  /*04f0*/  VIADD R2, R0, 0xffffffe ;  /* 0x0ffffffe00027836 */ /* 0x002fc40000000000 */
[----:B------:R-:W-:-:S04]  /*0500*/  IMAD.MOV R0, RZ, RZ, -R10 ;  /* 0x000000ffff007224 */ /* 0x000fc800078e0a0a */
[----:B------:R1:W2:Y:S02]  /*0510*/  F2I.FTZ.U32.TRUNC.NTZ R3, R2 ;  /* 0x0000000200037305 */ /* 0x0002a4000021f000 */
[----:B-1----:R-:W-:Y:S02]  /*0520*/  IMAD.MOV.U32 R2, RZ, RZ, RZ ;  /* 0x000000ffff027224 */ /* 0x002fe400078e00ff */
[----:B--2---:R-:W-:-:S04]  /*0530*/  IMAD.MOV R6, RZ, RZ, -R3 ;  /* 0x000000ffff067224 */ /* 0x004fc800078e0a03 */
[----:B------:R-:W-:Y:S02]  /*0540*/  IMAD R9, R6, R5, RZ ;  /* 0x0000000506097224 */ /* 0x000fe400078e02ff */
[----:B------:R-:W-:Y:S02]  /*0550*/  IMAD.MOV.U32 R6, RZ, RZ, R8 ;  /* 0x000000ffff067224 */ /* 0x000fe400078e0008 */
[----:B------:R-:W-:-:S06]  /*0560*/  IMAD.HI.U32 R3, R3, R9, R2 ;  /* 0x0000000903037227 */ /* 0x000fcc00078e0002 */
[----:B------:R-:W-:-:S04]  /*0570*/  IMAD.HI.U32 R3, R3, R6, RZ ;  /* 0x0000000603037227 */ /* 0x000fc800078e00ff */
[----:B------:R-:W-:Y:S01]  /*0580*/  IMAD R0, R3, R0, R6 ;  /* 0x0000000003007224 */ /* 0x000fe200078e0206 */
[----:B------:R-:W-:Y:S01]  /*0590*/  IABS R6, R22 ;  /* 0x0000001600067213 */ /* 0x000fe20000000000 */
[----:B------:R-:W-:Y:S03]  /*05a0*/  BAR.SYNC.DEFER_BLOCKING 0x0 ;  /* 0x0000000000007b1d */ /* 0x000fe60000010000 */
[----:B------:R-:W-:-:S13]  /*05b0*/  ISETP.GT.U32.AND P1, PT, R5, R0, PT ;  /* 0x000000000500720c */ /* 0x000fda0003f24070 */
[----:B------:R-:W-:Y:S02]  /*05c0*/  @!P1 IMAD.IADD R0, R0, 0x1, -R5 ;  /* 0x0000000100009824 */ /* 0x000fe400078e0a05 */
[----:B------:R-:W-:Y:S01]  /*05d0*/  @!P1 VIADD R3, R3, 0x1 ;  /* 0x0000000103039836 */ /* 0x000fe20000000000 */
[----:B------:R-:W-:Y:S02]  /*05e0*/  ISETP.NE.AND P1, PT, R4, RZ, PT ;  /* 0x000000ff0400720c */ /* 0x000fe40003f25270 */
[----:B------:R-:W-:Y:S02]  /*05f0*/  ISETP.GE.U32.AND P0, PT, R0, R5, PT ;  /* 0x000000050000720c */ /* 0x000fe40003f06070 */
[----:B------:R-:W-:-:S04]  /*0600*/  LOP3.LUT R0, R7, R4, RZ, 0x3c, !PT ;  /* 0x0000000407007212 */ /* 0x000fc800078e3cff */
[----:B------:R-:W-:Y:S01]  /*0610*/  ISETP.GE.AND P2, PT, R0, RZ, PT ;  /* 0x000000ff0000720c */ /* 0x000fe20003f46270 */
[----:B------:R-:W-:-:S06]  /*0620*/  VIADD R0, R22, 0x3f ;  /* 0x0000003f16007836 */ /* 0x000fcc0000000000 */
[----:B------:R-:W-:-:S04]  /*0630*/  @P0 VIADD R3, R3, 0x1 ;  /* 0x0000000103030836 */ /* 0x000fc80000000000 */
[----:B------:R-:W-:Y:S01]  /*0640*/  IMAD.MOV.U32 R2, RZ, RZ, R3 ;  /* 0x000000ffff027224 */ /* 0x000fe200078e0003 */
[----:B------:R-:W-:-:S03]  /*0650*/  SHF.R.S32.HI R3, RZ, 0x1f, R0 ;  /* 0x0000001fff037819 */ /* 0x000fc60000011400 */
[----:B------:R-:W-:Y:S01]  /*0660*/  @!P2 IMAD.MOV R2, RZ, RZ, -R2 ;  /* 0x000000ffff02a224 */ /* 0x000fe200078e0a02 */
[----:B------:R-:W-:Y:S02]  /*0670*/  @!P1 LOP3.LUT R2, RZ, R4, RZ, 0x33, !PT ;  /* 0x00000004ff029212 */ /* 0x000fe400078e33ff */
[----:B------:R-:W-:-:S03]  /*0680*/  LEA.HI R3, R3, R0, RZ, 0x6 ;  /* 0x0000000003037211 */ /* 0x000fc600078f30ff */
[----:B------:R-:W-:-:S05]  /*0690*/  IMAD.SHL.U32 R10, R2, 0x4, RZ ;  /* 0x00000004020a7824 */ /* 0x000fca00078e00ff */
[----:B------:R-:W-:-:S04]  /*06a0*/  LEA.HI.SX32 R3, R3, -R10, 0x1a ;  /* 0x8000000a03037211 */ /* 0x000fc800078fd2ff */
[----:B------:R-:W-:Y:S01]  /*06b0*/  VIMNMX R11, PT, PT, R3, 0x4, PT ;  /* 0x00000004030b7848 */ /* 0x000fe20003fe0100 */
[----:B------:R-:W-:Y:S02]  /*06c0*/  IMAD.MOV R3, RZ, RZ, -R2 ;  /* 0x000000ffff037224 */ /* 0x000fe400078e0a02 */
[----:B------:R-:W-:Y:S01]  /*06d0*/  IMAD.MOV.U32 R2, RZ, RZ, R6 ;  /* 0x000000ffff027224 */ /* 0x000fe200078e0006 */
[----:B------:R-:W-:Y:S01]  /*06e0*/  IABS R9, R11 ;  /* 0x0000000b00097213 */ /* 0x000fe20000000000 */
[----:B------:R-:W-:Y:S01]  /*06f0*/  IMAD R12, R4, R3, R7 ;  /* 0x00000003040c7224 */ /* 0x000fe200078e0207 */
[----:B------:R-:W-:Y:S01]  /*0700*/  IABS R7, R11 ;  /* 0x0000000b00077213 */ /* 0x000fe20000000000 */
[----:B------:R-:W-:Y:S01]  /*0710*/  IMAD.MOV.U32 R4, RZ, RZ, RZ ;  /* 0x000000ffff047224 */ /* 0x000fe200078e00ff */
[----:B------:R-:W1:Y:S08]  /*0720*/  I2F.RP R0, R9 ;  /* 0x0000000900007306 */ /* 0x000e700000209400 */
[----:B------:R-:W2:Y:S08]  /*0730*/  I2F.RP R6, R2 ;  /* 0x0000000200067306 */ /* 0x000eb00000209400 */
[----:B-1----:R-:W1:Y:S08]  /*0740*/  MUFU.RCP R0, R0 ;  /* 0x0000000000007308 */ /* 0x002e700000001000 */
[----:B--2---:R-:W-:Y:S01]  /*0750*/  MUFU.RCP R6, R6 ;  /* 0x0000000600067308 */ /* 0x004fe20000001000 */
[----:B-1----:R-:W-:Y:S01]  /*0760*/  VIADD R5, R0, 0xffffffe ;  /* 0x0ffffffe00057836 */ /* 0x002fe20000000000 */
[----:B------:R-:W-:-:S06]  /*0770*/  IABS R0, R12 ;  /* 0x0000000c00007213 */ /* 0x000fcc0000000000 */
[----:B------:R-:W1:Y:S02]  /*0780*/  F2I.FTZ.U32.TRUNC.NTZ R5, R5 ;  /* 0x0000000500057305 */ /* 0x000e64000021f000 */
[----:B-1----:R-:W-:-:S04]  /*0790*/  IMAD.MOV R8, RZ, RZ, -R5 ;  /* 0x000000ffff087224 */ /* 0x002fc800078e0a05 */
[----:B------:R-:W-:-:S04]  /*07a0*/  IMAD R3, R8, R9, RZ ;  /* 0x0000000908037224 */ /* 0x000fc800078e02ff */
[----:B------:R-:W-:-:S04]  /*07b0*/  IMAD.HI.U32 R4, R5, R3, R4 ;  /* 0x0000000305047227 */ /* 0x000fc800078e0004 */
[----:B------:R-:W-:Y:S02]  /*07c0*/  IMAD.MOV.U32 R3, RZ, RZ, R13 ;  /* 0x000000ffff037224 */ /* 0x000fe400078e000d */
[----:B------:R-:W-:Y:S02]  /*07d0*/  IMAD.MOV.U32 R5, RZ, RZ, R0 ;  /* 0x000000ffff057224 */ /* 0x000fe400078e0000 */
[----:B------:R-:W1:Y:S01]  /*07e0*/  I2F.RP R8, R3 ;  /* 0x0000000300087306 */ /* 0x000e620000209400 */
[----:B------:R-:W-:Y:S02]  /*07f0*/  IMAD.MOV R0, RZ, RZ, -R7 ;  /* 0x000000ffff007224 */ /* 0x000fe400078e0a07 */
[----:B------:R-:W-:-:S04]  /*0800*/  IMAD.HI.U32 R4, R4, R5, RZ ;  /* 0x0000000504047227 */ /* 0x000fc800078e00ff */
[----:B------:R-:W-:Y:S02]  /*0810*/  IMAD R0, R4, R0, R5 ;  /* 0x0000000004007224 */ /* 0x000fe400078e0205 */
[----:B------:R-:W-:-:S03]  /*0820*/  VIADD R5, R6, 0xffffffe ;  /* 0x0ffffffe06057836 */ /* 0x000fc60000000000 */
[----:B------:R-:W-:Y:S01]  /*0830*/  ISETP.GT.U32.AND P1, PT, R9, R0, PT ;  /* 0x000000000900720c */ /* 0x000fe20003f24070 */
[----:B-1----:R-:W1:Y:S08]  /*0840*/  MUFU.RCP R8, R8 ;  /* 0x0000000800087308 */ /* 0x002e700000001000 */
[----:B------:R-:W2:Y:S04]  /*0850*/  F2I.FTZ.U32.TRUNC.NTZ R5, R5 ;  /* 0x0000000500057305 */ /* 0x000ea8000021f000 */
[----:B------:R-:W-:-:S02]  /*0860*/  @!P1 IMAD.IADD R0, R0, 0x1, -R9 ;  /* 0x0000000100009824 */ /* 0x000fc400078e0a09 */
[----:B------:R-:W-:Y:S01]  /*0870*/  @!P1 VIADD R4, R4, 0x1 ;  /* 0x0000000104049836 */ /* 0x000fe20000000000 */
[----:B------:R-:W-:Y:S02]  /*0880*/  ISETP.NE.AND P1, PT, R11, RZ, PT ;  /* 0x000000ff0b00720c */ /* 0x000fe40003f25270 */
[----:B------:R-:W-:Y:S02]  /*0890*/  ISETP.GE.U32.AND P0, PT, R0, R9, PT ;  /* 0x000000090000720c */ /* 0x000fe40003f06070 */
[----:B------:R-:W-:Y:S01]  /*08a0*/  LOP3.LUT R0, R12, R11, RZ, 0x3c, !PT ;  /* 0x0000000b0c007212 */ /* 0x000fe200078e3cff */
[----:B-1----:R-:W-:-:S03]  /*08b0*/  VIADD R7, R8, 0xffffffe ;  /* 0x0ffffffe08077836 */ /* 0x002fc60000000000 */
[----:B------:R-:W-:Y:S01]  /*08c0*/  ISETP.GE.AND P2, PT, R0, RZ, PT ;  /* 0x000000ff0000720c */ /* 0x000fe20003f46270 */
[----:B--2---:R-:W-:Y:S02]  /*08d0*/  IMAD.MOV R9, RZ, RZ, -R5 ;  /* 0x000000ffff097224 */ /* 0x004fe400078e0a05 */
[----:B------:R-:W1:Y:S02]  /*08e0*/  F2I.FTZ.U32.TRUNC.NTZ R7, R7 ;  /* 0x0000000700077305 */ /* 0x000e64000021f000 */
[----:B------:R-:W-:Y:S02]  /*08f0*/  IMAD R9, R9, R2, RZ ;  /* 0x0000000209097224 */ /* 0x000fe400078e02ff */
[----:B------:R-:W-:-:S04]  /*0900*/  @P0 VIADD R4, R4, 0x1 ;  /* 0x0000000104040836 */ /* 0x000fc80000000000 */
[----:B------:R-:W-:Y:S02]  /*0910*/  IMAD.MOV.U32 R20, RZ, RZ, R4 ;  /* 0x000000ffff147224 */ /* 0x000fe400078e0004 */
[----:B------:R-:W-:Y:S02]  /*0920*/  IMAD.MOV.U32 R4, RZ, RZ, RZ ;  /* 0x000000ffff047224 */ /* 0x000fe400078e00ff */
[----:B------:R-:W-:Y:S01]  /*0930*/  @!P2 IMAD.MOV R20, RZ, RZ, -R20 ;  /* 0x000000ffff14a224 */ /* 0x000fe200078e0a14 */
[----:B------:R-:W-:Y:S01]  /*0940*/  @!P1 LOP3.LUT R20, RZ, R11, RZ, 0x33, !PT ;  /* 0x0000000bff149212 */ /* 0x000fe200078e33ff */
[----:B-1----:R-:W-:Y:S02]  /*0950*/  IMAD.MOV R6, RZ, RZ, -R7 ;  /* 0x000000ffff067224 */ /* 0x002fe400078e0a07 */
[----:B------:R-:W-:-:S04]  /*0960*/  IMAD.HI.U32 R5, R5, R9, R4 ;  /* 0x0000000905057227 */ /* 0x000fc800078e0004 */
[----:B------:R-:W-:Y:S02]  /*0970*/  IMAD.MOV R0, RZ, RZ, -R20 ;  /* 0x000000ffff007224 */ /* 0x000fe400078e0a14 */
[----:B------:R-:W-:Y:S02]  /*0980*/  IMAD R9, R6, R3, RZ ;  /* 0x0000000306097224 */ /* 0x000fe400078e02ff */
[----:B------:R-:W-:Y:S02]  /*0990*/  IMAD.MOV.U32 R6, RZ, RZ, RZ ;  /* 0x000000ffff067224 */ /* 0x000fe400078e00ff */
[----:B------:R-:W-:Y:S02]  /*09a0*/  IMAD R0, R11, R0, R12 ;  /* 0x000000000b007224 */ /* 0x000fe400078e020c */
[----:B------:R-:W-:Y:S02]  /*09b0*/  IMAD.SHL.U32 R20, R20, 0x80, RZ ;  /* 0x0000008014147824 */ /* 0x000fe400078e00ff */
[----:B------:R-:W-:-:S03]  /*09c0*/  IMAD.HI.U32 R4, R7, R9, R6 ;  /* 0x0000000907047227 */ /* 0x000fc600078e0006 */
[--C-:B------:R-:W-:Y:S01]  /*09d0*/  LOP3.LUT R146, R20, 0x2, R193.reuse, 0xfe, !PT ;  /* 0x0000000214927812 */ /* 0x100fe200078efec1 */
[----:B------:R-:W-:Y:S01]  /*09e0*/  IMAD.IADD R7, R10, 0x1, R0 ;  /* 0x000000010a077824 */ /* 0x000fe200078e0200 */
[C---:B------:R-:W-:Y:S02]  /*09f0*/  LOP3.LUT R0, R20.reuse, R193, RZ, 0xfc, !PT ;  /* 0x000000c114007212 */ /* 0x040fe400078efcff */
[C---:B------:R-:W-:Y:S01]  /*0a00*/  LOP3.LUT R144, R20.reuse, 0x6, R193, 0xfe, !PT ;  /* 0x0000000614907812 */ /* 0x040fe200078efec1 */
[----:B------:R-:W-:Y:S01]  /*0a10*/  IMAD R147, R7, 0x40, R219 ;  /* 0x0000004007937824 */ /* 0x000fe200078e02db */
[----:B------:R-:W-:Y:S01]  /*0a20*/  LOP3.LUT R143, R20, 0x8, R193, 0xfe, !PT ;  /* 0x00000008148f7812 */ /* 0x000fe200078efec1 */
[----:B------:R-:W-:Y:S01]  /*0a30*/  STL [R1+0x80], R146 ;  /* 0x0000809201007387 */ /* 0x000fe20000100800 */
[----:B------:R-:W-:Y:S02]  /*0a40*/  IABS R12, R0 ;  /* 0x00000000000c7213 */ /* 0x000fe40000000000 */
[----:B------:R-:W-:-:S02]  /*0a50*/  IABS R13, R146 ;  /* 0x00000092000d7213 */ /* 0x000fc40000000000 */
[----:B------:R-:W-:Y:S01]  /*0a60*/  IABS R17, R144 ;  /* 0x0000009000117213 */ /* 0x000fe20000000000 */
[----:B------:R-:W-:Y:S01]  /*0a70*/  IMAD.HI.U32 R6, R4, R12, RZ ;  /* 0x0000000c04067227 */ /* 0x000fe200078e00ff */
[----:B------:R-:W-:Y:S02]  /*0a80*/  IABS R19, R143 ;  /* 0x0000008f00137213 */ /* 0x000fe40000000000 */
[--C-:B------:R-:W-:Y:S01]  /*0a90*/  LOP3.LUT R145, R20, 0x4, R193.reuse, 0xfe, !PT ;  /* 0x0000000414917812 */ /* 0x100fe200078efec1 */
[----:B------:R-:W-:Y:S01]  /*0aa0*/  IMAD.HI.U32 R8, R4, R13, RZ ;  /* 0x0000000d04087227 */ /* 0x000fe200078e00ff */
[--C-:B------:R-:W-:Y:S02]  /*0ab0*/  LOP3.LUT R142, R20, 0xa, R193.reuse, 0xfe, !PT ;  /* 0x0000000a148e7812 */ /* 0x100fe400078efec1 */
[----:B------:R-:W-:Y:S01]  /*0ac0*/  IABS R15, R145 ;  /* 0x00000091000f7213 */ /* 0x000fe20000000000 */
[----:B------:R-:W-:Y:S01]  /*0ad0*/  IMAD.HI.U32 R10, R4, R17, RZ ;  /* 0x00000011040a7227 */ /* 0x000fe200078e00ff */
[C-C-:B------:R-:W-:Y:S01]  /*0ae0*/  LOP3.LUT R141, R20.reuse, 0xc, R193.reuse, 0xfe, !PT ;  /* 0x0000000c148d7812 */ /* 0x140fe200078efec1 */
[----:B------:R-:W-:Y:S01]  /*0af0*/  STL [R1+0x7c], R145 ;  /* 0x00007c9101007387 */ /* 0x000fe20000100800 */
[--C-:B------:R-:W-:Y:S01]  /*0b00*/  LOP3.LUT R140, R20, 0xe, R193.reuse, 0xfe, !PT ;  /* 0x0000000e148c7812 */ /* 0x100fe200078efec1 */
[----:B------:R-:W-:Y:S01]  /*0b10*/  IMAD.HI.U32 R11, R4, R19, RZ ;  /* 0x00000013040b7227 */ /* 0x000fe200078e00ff */
[C-C-:B------:R-:W-:Y:S01]  /*0b20*/  LOP3.LUT R139, R20.reuse, 0x10, R193.reuse, 0xfe, !PT ;  /* 0x00000010148b7812 */ /* 0x140fe200078efec1 */
[----:B------:R-:W-:Y:S01]  /*0b30*/  STL [R1+0x8], R144 ;  /* 0x0000089001007387 */ /* 0x000fe20000100800 */
[C---:B------:R-:W-:Y:S01]  /*0b40*/  LOP3.LUT R138, R20.reuse, 0x12, R193, 0xfe, !PT ;  /* 0x00000012148a7812 */ /* 0x040fe200078efec1 */
[----:B------:R-:W-:Y:S01]  /*0b50*/  IMAD.MOV R6, RZ, RZ, -R6 ;  /* 0x000000ffff067224 */ /* 0x000fe200078e0a06 */
[----:B------:R-:W-:Y:S01]  /*0b60*/  IABS R21, R140 ;  /* 0x0000008c00157213 */ /* 0x000fe20000000000 */
[----:B------:R-:W-:Y:S01]  /*0b70*/  IMAD.MOV R14, RZ, RZ, -R8 ;  /* 0x000000ffff0e7224 */ /* 0x000fe200078e0a08 */
[----:B------:R-:W-:Y:S01]  /*0b80*/  IABS R25, R139 ;  /* 0x0000008b00197213 */ /* 0x000fe20000000000 */
[----:B------:R-:W-:Y:S01]  /*0b90*/  IMAD.MOV R18, RZ, RZ, -R10 ;  /* 0x000000ffff127224 */ /* 0x000fe200078e0a0a */
[----:B------:R-:W-:Y:S01]  /*0ba0*/  IABS R27, R138 ;  /* 0x0000008a001b7213 */ /* 0x000fe20000000000 */
[----:B------:R-:W-:Y:S01]  /*0bb0*/  IMAD.MOV R24, RZ, RZ, -R11 ;  /* 0x000000ffff187224 */ /* 0x000fe200078e0a0b */
[C-C-:B------:R-:W-:Y:S01]  /*0bc0*/  LOP3.LUT R137, R20.reuse, 0x14, R193.reuse, 0xfe, !PT ;  /* 0x0000001414897812 */ /* 0x140fe200078efec1 */
[C---:B------:R-:W-:Y:S01]  /*0bd0*/  IMAD R8, R3.reuse, R6, R12 ;  /* 0x0000000603087224 */ /* 0x040fe200078e020c */
[--C-:B------:R-:W-:Y:S01]  /*0be0*/  LOP3.LUT R131, R20, 0x1a, R193.reuse, 0xfe, !PT ;  /* 0x0000001a14837812 */ /* 0x100fe200078efec1 */
[----:B------:R-:W-:Y:S01]  /*0bf0*/  IMAD.HI.U32 R9, R4, R15, RZ ;  /* 0x0000000f04097227 */ /* 0x000fe200078e00ff */
[C---:B------:R-:W-:Y:S01]  /*0c00*/  LOP3.LUT R127, R20.reuse, 0x1e, R193, 0xfe, !PT ;  /* 0x0000001e147f7812 */ /* 0x040fe200078efec1 */
[----:B------:R-:W-:Y:S01]  /*0c10*/  STL [R1+0x4], R143 ;  /* 0x0000048f01007387 */ /* 0x000fe20000100800 */
[----:B------:R-:W-:Y:S01]  /*0c20*/  IABS R36, R131 ;  /* 0x0000008300247213 */ /* 0x000fe20000000000 */
[C---:B------:R-:W-:Y:S01]  /*0c30*/  IMAD R6, R3.reuse, R14, R13 ;  /* 0x0000000e03067224 */ /* 0x040fe200078e020d */
[----:B------:R-:W-:Y:S01]  /*0c40*/  LOP3.LUT R123, R20, 0x24, R193, 0xfe, !PT ;  /* 0x00000024147b7812 */ /* 0x000fe200078efec1 */
[C---:B------:R-:W-:Y:S01]  /*0c50*/  IMAD R12, R3.reuse, R18, R17 ;  /* 0x00000012030c7224 */ /* 0x040fe200078e0211 */
[----:B------:R-:W-:Y:S01]  /*0c60*/  IABS R17, R142 ;  /* 0x0000008e00117213 */ /* 0x000fe20000000000 */
[C---:B------:R-:W-:Y:S01]  /*0c70*/  IMAD R14, R3.reuse, R24, R19 ;  /* 0x00000018030e7224 */ /* 0x040fe200078e0213 */
[----:B------:R-:W-:Y:S01]  /*0c80*/  IABS R19, R141 ;  /* 0x0000008d00137213 */ /* 0x000fe20000000000 */
[----:B------:R-:W-:Y:S01]  /*0c90*/  IMAD.MOV R16, RZ, RZ, -R9 ;  /* 0x000000ffff107224 */ /* 0x000fe200078e0a09 */
[----:B------:R-:W-:Y:S01]  /*0ca0*/  IABS R40, R127 ;  /* 0x0000007f00287213 */ /* 0x000fe20000000000 */
[----:B------:R-:W-:Y:S01]  /*0cb0*/  IMAD.HI.U32 R9, R4, R17, RZ ;  /* 0x0000001104097227 */ /* 0x000fe200078e00ff */
[--C-:B------:R-:W-:Y:S01]  /*0cc0*/  LOP3.LUT R133, R20, 0x18, R193.reuse, 0xfe, !PT ;  /* 0x0000001814857812 */ /* 0x100fe200078efec1 */
[----:B------:R-:W-:Y:S01]  /*0cd0*/  STL [R1+0x78], R142 ;  /* 0x0000788e01007387 */ /* 0x000fe20000100800 */
[----:B------:R-:W-:Y:S01]  /*0ce0*/  IABS R46, R123 ;  /* 0x0000007b002e7213 */ /* 0x000fe20000000000 */
[----:B------:R-:W-:Y:S01]  /*0cf0*/  IMAD.HI.U32 R11, R4, R19, RZ ;  /* 0x00000013040b7227 */ /* 0x000fe200078e00ff */
[----:B------:R-:W-:Y:S01]  /*0d00*/  IABS R34, R133 ;  /* 0x0000008500227213 */ /* 0x000fe20000000000 */
[----:B------:R-:W-:Y:S01]  /*0d10*/  STL [R1+0x74], R141 ;  /* 0x0000748d01007387 */ /* 0x000fe20000100800 */
[C---:B------:R-:W-:Y:S01]  /*0d20*/  LOP3.LUT R49, R20.reuse, 0x28, R193, 0xfe, !PT ;  /* 0x0000002814317812 */ /* 0x040fe200078efec1 */
[C---:B------:R-:W-:Y:S01]  /*0d30*/  IMAD R10, R3.reuse, R16, R15 ;  /* 0x00000010030a7224 */ /* 0x040fe200078e020f */
[--C-:B------:R-:W-:Y:S01]  /*0d40*/  LOP3.LUT R51, R20, 0x2e, R193.reuse, 0xfe, !PT ;  /* 0x0000002e14337812 */ /* 0x100fe200078efec1 */
[----:B------:R-:W-:Y:S01]  /*0d50*/  IMAD.HI.U32 R13, R4, R21, RZ ;  /* 0x00000015040d7227 */ /* 0x000fe200078e00ff */
[----:B------:R-:W-:Y:S01]  /*0d60*/  IABS R50, R49 ;  /* 0x0000003100327213 */ /* 0x000fe20000000000 */
[----:B------:R-:W-:Y:S01]  /*0d70*/  STL [R1+0x70], R140 ;  /* 0x0000708c01007387 */ /* 0x000fe20000100800 */
[--C-:B------:R-:W-:Y:S01]  /*0d80*/  LOP3.LUT R125, R20, 0x22, R193.reuse, 0xfe, !PT ;  /* 0x00000022147d7812 */ /* 0x100fe200078efec1 */
[C---:B------:R-:W-:Y:S01]  /*0d90*/  IMAD.HI.U32 R15, R4.reuse, R25, RZ ;  /* 0x00000019040f7227 */ /* 0x040fe200078e00ff */
[----:B------:R-:W-:Y:S01]  /*0da0*/  IABS R56, R51 ;  /* 0x0000003300387213 */ /* 0x000fe20000000000 */
[----:B------:R-:W-:Y:S01]  /*0db0*/  STL [R1+0x6c], R139 ;  /* 0x00006c8b01007387 */ /* 0x000fe20000100800 */
[----:B------:R-:W-:Y:S01]  /*0dc0*/  IABS R44, R125 ;  /* 0x0000007d002c7213 */ /* 0x000fe20000000000 */
[----:B------:R-:W-:Y:S01]  /*0dd0*/  IMAD.HI.U32 R16, R4, R27, RZ ;  /* 0x0000001b04107227 */ /* 0x000fe200078e00ff */
[C-C-:B------:R-:W-:Y:S01]  /*0de0*/  LOP3.LUT R117, R20.reuse, 0x32, R193.reuse, 0xfe, !PT ;  /* 0x0000003214757812 */ /* 0x140fe200078efec1 */
[----:B------:R-:W-:Y:S01]  /*0df0*/  STL [R1+0x68], R138 ;  /* 0x0000688a01007387 */ /* 0x000fe20000100800 */
[----:B------:R-:W-:Y:S01]  /*0e00*/  LOP3.LUT R119, R20, 0x2c, R193, 0xfe, !PT ;  /* 0x0000002c14777812 */ /* 0x000fe200078efec1 */
[----:B------:R-:W-:Y:S01]  /*0e10*/  IMAD.MOV R18, RZ, RZ, -R9 ;  /* 0x000000ffff127224 */ /* 0x000fe200078e0a09 */
[----:B------:R-:W-:Y:S01]  /*0e20*/  IABS R60, R117 ;  /* 0x00000075003c7213 */ /* 0x000fe20000000000 */
[----:B------:R-:W-:Y:S01]  /*0e30*/  IMAD.MOV R24, RZ, RZ, -R11 ;  /* 0x000000ffff187224 */ /* 0x000fe200078e0a0b */
[----:B------:R-:W-:Y:S01]  /*0e40*/  IABS R54, R119 ;  /* 0x0000007700367213 */ /* 0x000fe20000000000 */
[----:B------:R-:W-:Y:S01]  /*0e50*/  IMAD.MOV R26, RZ, RZ, -R13 ;  /* 0x000000ffff1a7224 */ /* 0x000fe200078e0a0d */
[----:B------:R-:W-:Y:S01]  /*0e60*/  LOP3.LUT R107, R0, 0x42, RZ, 0xfc, !PT ;  /* 0x00000042006b7812 */ /* 0x000fe200078efcff */
[----:B------:R-:W-:Y:S01]  /*0e70*/  IMAD.MOV R28, RZ, RZ, -R15 ;  /* 0x000000ffff1c7224 */ /* 0x000fe200078e0a0f */
[----:B------:R-:W-:Y:S01]  /*0e80*/  LOP3.LUT R55, R20, 0x36, R193, 0xfe, !PT ;  /* 0x0000003614377812 */ /* 0x000fe200078efec1 */
[----:B------:R-:W-:Y:S01]  /*0e90*/  IMAD.MOV R30, RZ, RZ, -R16 ;  /* 0x000000ffff1e7224 */ /* 0x000fe200078e0a10 */
[----:B------:R-:W-:Y:S01]  /*0ea0*/  IABS R76, R107 ;  /* 0x0000006b004c7213 */ /* 0x000fe20000000000 */
[C---:B------:R-:W-:Y:S01]  /*0eb0*/  IMAD R16, R3.reuse, R18, R17 ;  /* 0x0000001203107224 */ /* 0x040fe200078e0211 */
[----:B------:R-:W-:Y:S01]  /*0ec0*/  IABS R64, R55 ;  /* 0x0000003700407213 */ /* 0x000fe20000000000 */
[C---:B------:R-:W-:Y:S01]  /*0ed0*/  IMAD R18, R3.reuse, R24, R19 ;  /* 0x0000001803127224 */ /* 0x040fe200078e0213 */
[C---:B------:R-:W-:Y:S01]  /*0ee0*/  LOP3.LUT R95, R0.reuse, 0x4c, RZ, 0xfc, !PT ;  /* 0x0000004c005f7812 */ /* 0x040fe200078efcff */
[C---:B------:R-:W-:Y:S01]  /*0ef0*/  IMAD R24, R3.reuse, R26, R21 ;  /* 0x0000001a03187224 */ /* 0x040fe200078e0215 */
[----:B------:R-:W-:Y:S01]  /*0f00*/  LOP3.LUT R109, R0, 0x40, RZ, 0xfc, !PT ;  /* 0x00000040006d7812 */ /* 0x000fe200078efcff */
[C---:B------:R-:W-:Y:S01]  /*0f10*/  IMAD R26, R3.reuse, R28, R25 ;  /* 0x0000001c031a7224 */ /* 0x040fe200078e0219 */
[----:B------:R-:W-:Y:S01]  /*0f20*/  IABS R86, R95 ;  /* 0x0000005f00567213 */ /* 0x000fe20000000000 */
[----:B------:R-:W-:Y:S01]  /*0f30*/  IMAD R28, R3, R30, R27 ;  /* 0x0000001e031c7224 */ /* 0x000fe200078e021b */
[----:B------:R-:W-:Y:S01]  /*0f40*/  IABS R30, R137 ;  /* 0x00000089001e7213 */ /* 0x000fe20000000000 */
[----:B------:R-:W-:Y:S01]  /*0f50*/  IMAD.HI.U32 R15, R4, R36, RZ ;  /* 0x00000024040f7227 */ /* 0x000fe200078e00ff */
[----:B------:R-:W-:Y:S01]  /*0f60*/  IABS R74, R109 ;  /* 0x0000006d004a7213 */ /* 0x000fe20000000000 */
[----:B------:R-:W-:Y:S01]  /*0f70*/  STL [R1+0x64], R137 ;  /* 0x0000648901007387 */ /* 0x000fe20000100800 */
[----:B------:R-:W-:Y:S01]  /*0f80*/  LOP3.LUT R85, R0, 0x56, RZ, 0xfc, !PT ;  /* 0x0000005600557812 */ /* 0x000fe200078efcff */
[----:B------:R-:W-:Y:S01]  /*0f90*/  IMAD.HI.U32 R9, R4, R30, RZ ;  /* 0x0000001e04097227 */ /* 0x000fe200078e00ff */
[----:B------:R-:W-:-:S02]  /*0fa0*/  LOP3.LUT R97, R0, 0x4a, RZ, 0xfc, !PT ;  /* 0x0000004a00617812 */ /* 0x000fc400078efcff */
[----:B------:R-:W-:Y:S01]  /*0fb0*/  IABS R96, R85 ;  /* 0x0000005500607213 */ /* 0x000fe20000000000 */
[----:B------:R-:W-:Y:S01]  /*0fc0*/  IMAD.MOV R9, RZ, RZ, -R9 ;  /* 0x000000ffff097224 */ /* 0x000fe200078e0a09 */
[----:B------:R-:W-:Y:S01]  /*0fd0*/  IABS R84, R97 ;  /* 0x0000006100547213 */ /* 0x000fe20000000000 */
[----:B------:R-:W-:Y:S01]  /*0fe0*/  IMAD.MOV R15, RZ, RZ, -R15 ;  /* 0x000000ffff0f7224 */ /* 0x000fe200078e0a0f */
[C---:B------:R-:W-:Y:S01]  /*0ff0*/  LOP3.LUT R75, R0.reuse, 0x60, RZ, 0xfc, !PT ;  /* 0x00000060004b7812 */ /* 0x040fe200078efcff */
[C---:B------:R-:W-:Y:S01]  /*1000*/  IMAD R30, R3.reuse, R9, R30 ;  /* 0x00000009031e7224 */ /* 0x040fe200078e021e */
[----:B------:R-:W-:Y:S01]  /*1010*/  LOP3.LUT R87, R0, 0x54, RZ, 0xfc, !PT ;  /* 0x0000005400577812 */ /* 0x000fe200078efcff */
[----:B------:R-:W-:Y:S01]  /*1020*/  IMAD.HI.U32 R9, R4, R40, RZ ;  /* 0x0000002804097227 */ /* 0x000fe200078e00ff */
[----:B------:R-:W-:Y:S02]  /*1030*/  IABS R106, R75 ;  /* 0x0000004b006a7213 */ /* 0x000fe40000000000 */
[----:B------:R-:W-:Y:S01]  /*1040*/  IABS R94, R87 ;  /* 0x00000057005e7213 */ /* 0x000fe20000000000 */
[----:B------:R-:W-:Y:S01]  /*1050*/  IMAD R36, R3, R15, R36 ;  /* 0x0000000f03247224 */ /* 0x000fe200078e0224 */
[----:B------:R-:W-:Y:S01]  /*1060*/  LOP3.LUT R65, R0, 0x6a, RZ, 0xfc, !PT ;  /* 0x0000006a00417812 */ /* 0x000fe200078efcff */
[----:B------:R-:W-:Y:S01]  /*1070*/  IMAD.HI.U32 R15, R4, R46, RZ ;  /* 0x0000002e040f7227 */ /* 0x000fe200078e00ff */
[----:B------:R-:W-:-:S02]  /*1080*/  LOP3.LUT R77, R0, 0x5e, RZ, 0xfc, !PT ;  /* 0x0000005e004d7812 */ /* 0x000fc400078efcff */
[----:B------:R-:W-:Y:S01]  /*1090*/  IABS R116, R65 ;  /* 0x0000004100747213 */ /* 0x000fe20000000000 */
[----:B------:R-:W-:Y:S01]  /*10a0*/  IMAD.MOV R9, RZ, RZ, -R9 ;  /* 0x000000ffff097224 */ /* 0x000fe200078e0a09 */
[----:B------:R-:W-:Y:S01]  /*10b0*/  IABS R104, R77 ;  /* 0x0000004d00687213 */ /* 0x000fe20000000000 */
[----:B------:R-:W-:Y:S01]  /*10c0*/  IMAD.HI.U32 R13, R4, R34, RZ ;  /* 0x00000022040d7227 */ /* 0x000fe200078e00ff */
[C---:B------:R-:W-:Y:S02]  /*10d0*/  LOP3.LUT R67, R0.reuse, 0x68, RZ, 0xfc, !PT ;  /* 0x0000006800437812 */ /* 0x040fe400078efcff */
[C---:B------:R-:W-:Y:S01]  /*10e0*/  LOP3.LUT R39, R0.reuse, 0x74, RZ, 0xfc, !PT ;  /* 0x0000007400277812 */ /* 0x040fe200078efcff */
[----:B------:R-:W-:Y:S01]  /*10f0*/  IMAD.MOV R15, RZ, RZ, -R15 ;  /* 0x000000ffff0f7224 */ /* 0x000fe200078e0a0f */
[----:B------:R-:W-:Y:S01]  /*1100*/  IABS R114, R67 ;  /* 0x0000004300727213 */ /* 0x000fe20000000000 */
[C---:B------:R-:W-:Y:S01]  /*1110*/  IMAD R40, R3.reuse, R9, R40 ;  /* 0x0000000903287224 */ /* 0x040fe200078e0228 */
[----:B------:R-:W-:Y:S01]  /*1120*/  IABS R126, R39 ;  /* 0x00000027007e7213 */ /* 0x000fe20000000000 */
[----:B------:R-:W-:Y:S01]  /*1130*/  IMAD.MOV R13, RZ, RZ, -R13 ;  /* 0x000000ffff0d7224 */ /* 0x000fe200078e0a0d */
[----:B------:R-:W-:Y:S01]  /*1140*/  LOP3.LUT R31, R0, 0x7e, RZ, 0xfc, !PT ;  /* 0x0000007e001f7812 */ /* 0x000fe200078efcff */
[----:B------:R-:W-:Y:S01]  /*1150*/  IMAD.HI.U32 R9, R4, R50, RZ ;  /* 0x0000003204097227 */ /* 0x000fe200078e00ff */
[----:B------:R-:W-:-:S02]  /*1160*/  ISETP.GT.U32.AND P1, PT, R3, R8, PT ;  /* 0x000000080300720c */ /* 0x000fc40003f24070 */
[----:B------:R-:W-:Y:S01]  /*1170*/  IABS R136, R31 ;  /* 0x0000001f00887213 */ /* 0x000fe20000000000 */
[C---:B------:R-:W-:Y:S01]  /*1180*/  IMAD R46, R3.reuse, R15, R46 ;  /* 0x0000000f032e7224 */ /* 0x040fe200078e022e */
[C---:B------:R-:W-:Y:S01]  /*1190*/  ISETP.GT.U32.AND P2, PT, R3.reuse, R6, PT ;  /* 0x000000060300720c */ /* 0x040fe20003f44070 */
[C---:B------:R-:W-:Y:S01]  /*11a0*/  IMAD R34, R3.reuse, R13, R34 ;  /* 0x0000000d03227224 */ /* 0x040fe200078e0222 */
[--C-:B------:R-:W-:Y:S01]  /*11b0*/  LOP3.LUT R135, R20, 0x16, R193.reuse, 0xfe, !PT ;  /* 0x0000001614877812 */ /* 0x100fe200078efec1 */
[----:B------:R-:W-:Y:S01]  /*11c0*/  IMAD.HI.U32 R15, R4, R56, RZ ;  /* 0x00000038040f7227 */ /* 0x000fe200078e00ff */
[C---:B------:R-:W-:Y:S02]  /*11d0*/  ISETP.GT.U32.AND P4, PT, R3.reuse, R16, PT ;  /* 0x000000100300720c */ /* 0x040fe40003f84070 */
[----:B------:R-:W-:Y:S01]  /*11e0*/  LOP3.LUT R129, R20, 0x1c, R193, 0xfe, !PT ;  /* 0x0000001c14817812 */ /* 0x000fe200078efec1 */
[----:B------:R-:W-:Y:S01]  /*11f0*/  IMAD.MOV R9, RZ, RZ, -R9 ;  /* 0x000000ffff097224 */ /* 0x000fe200078e0a09 */
[----:B------:R-:W-:Y:S01]  /*1200*/  IABS R32, R135 ;  /* 0x0000008700207213 */ /* 0x000fe20000000000 */
[----:B------:R-:W-:Y:S01]  /*1210*/  IMAD.HI.U32 R13, R4, R44, RZ ;  /* 0x0000002c040d7227 */ /* 0x000fe200078e00ff */
[----:B------:R-:W-:Y:S01]  /*1220*/  IABS R38, R129 ;  /* 0x0000008100267213 */ /* 0x000fe20000000000 */
[----:B------:R-:W-:Y:S01]  /*1230*/  STL [R1+0x60], R135 ;  /* 0x0000608701007387 */ /* 0x000fe20000100800 */
[C---:B------:R-:W-:Y:S01]  /*1240*/  ISETP.GT.U32.AND P5, PT, R3.reuse, R14, PT ;  /* 0x0000000e0300720c */ /* 0x040fe20003fa4070 */
[----:B------:R-:W-:Y:S01]  /*1250*/  IMAD.MOV R15, RZ, RZ, -R15 ;  /* 0x000000ffff0f7224 */ /* 0x000fe200078e0a0f */
[C-C-:B------:R-:W-:Y:S01]  /*1260*/  LOP3.LUT R45, R20.reuse, 0x20, R193.reuse, 0xfe, !PT ;  /* 0x00000020142d7812 */ /* 0x140fe200078efec1 */
[C---:B------:R-:W-:Y:S01]  /*1270*/  IMAD R50, R3.reuse, R9, R50 ;  /* 0x0000000903327224 */ /* 0x040fe200078e0232 */
[----:B------:R-:W-:Y:S01]  /*1280*/  LOP3.LUT R47, R20, 0x26, R193, 0xfe, !PT ;  /* 0x00000026142f7812 */ /* 0x000fe200078efec1 */
[----:B------:R-:W-:Y:S01]  /*1290*/  IMAD.MOV R13, RZ, RZ, -R13 ;  /* 0x000000ffff0d7224 */ /* 0x000fe200078e0a0d */
[----:B------:R-:W-:Y:S01]  /*12a0*/  IABS R42, R45 ;  /* 0x0000002d002a7213 */ /* 0x000fe20000000000 */
[----:B------:R-:W-:Y:S01]  /*12b0*/  IMAD.HI.U32 R9, R4, R60, RZ ;  /* 0x0000003c04097227 */ /* 0x000fe200078e00ff */
[----:B------:R-:W-:Y:S01]  /*12c0*/  IABS R48, R47 ;  /* 0x0000002f00307213 */ /* 0x000fe20000000000 */
[----:B------:R-:W-:Y:S01]  /*12d0*/  STL [R1+0x5c], R133 ;  /* 0x00005c8501007387 */ /* 0x000fe20000100800 */
[C-C-:B------:R-:W-:Y:S01]  /*12e0*/  LOP3.LUT R121, R20.reuse, 0x2a, R193.reuse, 0xfe, !PT ;  /* 0x0000002a14797812 */ /* 0x140fe200078efec1 */
[C---:B------:R-:W-:Y:S01]  /*12f0*/  IMAD R56, R3.reuse, R15, R56 ;  /* 0x0000000f03387224 */ /* 0x040fe200078e0238 */
[----:B------:R-:W-:Y:S01]  /*1300*/  LOP3.LUT R53, R20, 0x30, R193, 0xfe, !PT ;  /* 0x0000003014357812 */ /* 0x000fe200078efec1 */
[C---:B------:R-:W-:Y:S01]  /*1310*/  IMAD R44, R3.reuse, R13, R44 ;  /* 0x0000000d032c7224 */ /* 0x040fe200078e022c */
[----:B------:R-:W-:Y:S01]  /*1320*/  IABS R52, R121 ;  /* 0x0000007900347213 */ /* 0x000fe20000000000 */
[----:B------:R-:W-:Y:S01]  /*1330*/  IMAD.MOV R15, RZ, RZ, -R9 ;  /* 0x000000ffff0f7224 */ /* 0x000fe200078e0a09 */
[----:B------:R-:W-:Y:S01]  /*1340*/  IABS R58, R53 ;  /* 0x00000035003a7213 */ /* 0x000fe20000000000 */
[----:B------:R-:W-:Y:S01]  /*1350*/  IMAD.HI.U32 R13, R4, R54, RZ ;  /* 0x00000036040d7227 */ /* 0x000fe200078e00ff */
[C-C-:B------:R-:W-:Y:S01]  /*1360*/  LOP3.LUT R115, R20.reuse, 0x34, R193.reuse, 0xfe, !PT ;  /* 0x0000003414737812 */ /* 0x140fe200078efec1 */
[----:B------:R-:W-:Y:S01]  /*1370*/  STL [R1+0x58], R131 ;  /* 0x0000588301007387 */ /* 0x000fe20000100800 */
        /* <DEDUP_REMOVED lines=14> */
[----:B------:R-:W-:Y:S01]  /*1460*/  LOP3.LUT R59, R20, 0x3e, R193, 0xfe, !PT ;  /* 0x0000003e143b7812 */ /* 0x000fe200078efec1 */
[----:B------:R-:W-:Y:S01]  /*1470*/  STL [R1+0x50], R127 ;  /* 0x0000507f01007387 */ /* 0x000fe20000100800 */
[C---:B------:R-:W-:Y:S01]  /*1480*/  LOP3.LUT R105, R0.reuse, 0x44, RZ, 0xfc, !PT ;  /* 0x0000004400697812 */ /* 0x040fe200078efcff */
[C---:B------:R-:W-:Y:S01]  /*1490*/  IMAD R76, R3.reuse, R15, R76 ;  /* 0x0000000f034c7224 */ /* 0x040fe200078e024c */
[----:B------:R-:W-:Y:S01]  /*14a0*/  LOP3.LUT R103, R0, 0x46, RZ, 0xfc, !PT ;  /* 0x0000004600677812 */ /* 0x000fe200078efcff */
[----:B------:R-:W-:Y:S01]  /*14b0*/  IMAD.MOV R13, RZ, RZ, -R13 ;  /* 0x000000ffff0d7224 */ /* 0x000fe200078e0a0d */
[----:B------:R-:W-:Y:S01]  /*14c0*/  IABS R72, R59 ;  /* 0x0000003b00487213 */ /* 0x000fe20000000000 */
[----:B------:R-:W-:Y:S01]  /*14d0*/  IMAD.HI.U32 R15, R4, R86, RZ ;  /* 0x00000056040f7227 */ /* 0x000fe200078e00ff */
[----:B------:R-:W-:Y:S01]  /*14e0*/  IABS R78, R105 ;  /* 0x00000069004e7213 */ /* 0x000fe20000000000 */
[----:B------:R-:W-:Y:S01]  /*14f0*/  STL [R1+0x4c], R45 ;  /* 0x00004c2d01007387 */ /* 0x000fe20000100800 */
[----:B------:R-:W-:Y:S01]  /*1500*/  IABS R80, R103 ;  /* 0x0000006700507213 */ /* 0x000fe20000000000 */
[C---:B------:R-:W-:Y:S01]  /*1510*/  IMAD R64, R3.reuse, R13, R64 ;  /* 0x0000000d03407224 */ /* 0x040fe200078e0240 */
[C---:B------:R-:W-:Y:S01]  /*1520*/  LOP3.LUT R99, R0.reuse, 0x48, RZ, 0xfc, !PT ;  /* 0x0000004800637812 */ /* 0x040fe200078efcff */
[----:B------:R-:W-:Y:S01]  /*1530*/  IMAD.MOV R15, RZ, RZ, -R15 ;  /* 0x000000ffff0f7224 */ /* 0x000fe200078e0a0f */
[----:B------:R-:W-:Y:S01]  /*1540*/  LOP3.LUT R93, R0, 0x4e, RZ, 0xfc, !PT ;  /* 0x0000004e005d7812 */ /* 0x000fe200078efcff */
        /* <DEDUP_REMOVED lines=11> */
[----:B------:R-:W-:Y:S01]  /*1600*/  LOP3.LUT R91, R0, 0x50, RZ, 0xfc, !PT ;  /* 0x00000050005b7812 */ /* 0x000fe200078efcff */
[C---:B------:R-:W-:Y:S01]  /*1610*/  IMAD R74, R3.reuse, R13, R74 ;  /* 0x0000000d034a7224 */ /* 0x040fe200078e024a */
[----:B------:R-:W-:Y:S01]  /*1620*/  IABS R98, R83 ;  /* 0x0000005300627213 */ /* 0x000fe20000000000 */
[----:B------:R-:W-:Y:S01]  /*1630*/  IMAD.MOV R15, RZ, RZ, -R15 ;  /* 0x000000ffff0f7224 */ /* 0x000fe200078e0a0f */
[----:B------:R-:W-:Y:S01]  /*1640*/  IABS R90, R91 ;  /* 0x0000005b005a7213 */ /* 0x000fe20000000000 */
[----:B------:R-:W-:Y:S01]  /*1650*/  IMAD.HI.U32 R13, R4, R84, RZ ;  /* 0x00000054040d7227 */ /* 0x000fe200078e00ff */
[C---:B------:R-:W-:Y:S01]  /*1660*/  LOP3.LUT R79, R0.reuse, 0x5c, RZ, 0xfc, !PT ;  /* 0x0000005c004f7812 */ /* 0x040fe200078efcff */
[----:B------:R-:W-:Y:S01]  /*1670*/  STL [R1+0x40], R47 ;  /* 0x0000402f01007387 */ /* 0x000fe20000100800 */
[C---:B------:R-:W-:Y:S01]  /*1680*/  LOP3.LUT R81, R0.reuse, 0x5a, RZ, 0xfc, !PT ;  /* 0x0000005a00517812 */ /* 0x040fe200078efcff */
[C---:B------:R-:W-:Y:S01]  /*1690*/  IMAD R96, R3.reuse, R15, R96 ;  /* 0x0000000f03607224 */ /* 0x040fe200078e0260 */
[----:B------:R-:W-:Y:S01]  /*16a0*/  IABS R102, R79 ;  /* 0x0000004f00667213 */ /* 0x000fe20000000000 */
        /* <DEDUP_REMOVED lines=21> */
[C---:B------:R-:W-:Y:S01]  /*1800*/  LOP3.LUT R41, R0.reuse, 0x72, RZ, 0xfc, !PT ;  /* 0x0000007200297812 */ /* 0x040fe200078efcff */
[C---:B------:R-:W-:Y:S01]  /*1810*/  IMAD R94, R3.reuse, R13, R94 ;  /* 0x0000000d035e7224 */ /* 0x040fe200078e025e */
[----:B------:R-:W-:Y:S01]  /*1820*/  IABS R122, R43 ;  /* 0x0000002b007a7213 */ /* 0x000fe20000000000 */
[----:B------:R-:W-:Y:S01]  /*1830*/  IMAD.MOV R15, RZ, RZ, -R15 ;  /* 0x000000ffff0f7224 */ /* 0x000fe200078e0a0f */
[----:B------:R-:W-:Y:S01]  /*1840*/  LOP3.LUT R37, R0, 0x76, RZ, 0xfc, !PT ;  /* 0x0000007600257812 */ /* 0x000fe200078efcff */
[----:B------:R-:W-:Y:S01]  /*1850*/  IMAD.HI.U32 R13, R4, R104, RZ ;  /* 0x00000068040d7227 */ /* 0x000fe200078e00ff */
[----:B------:R-:W-:Y:S01]  /*1860*/  LOP3.LUT R63, R0, 0x6c, RZ, 0xfc, !PT ;  /* 0x0000006c003f7812 */ /* 0x000fe200078efcff */
[----:B------:R-:W-:Y:S01]  /*1870*/  STL [R1+0x30], R51 ;  /* 0x0000303301007387 */ /* 0x000fe20000100800 */
[----:B------:R-:W-:Y:S01]  /*1880*/  IABS R124, R41 ;  /* 0x00000029007c7213 */ /* 0x000fe20000000000 */
[C---:B------:R-:W-:Y:S01]  /*1890*/  IMAD R116, R3.reuse, R15, R116 ;  /* 0x0000000f03747224 */ /* 0x040fe200078e0274 */
[----:B------:R-:W-:Y:S01]  /*18a0*/  IABS R15, R147 ;  /* 0x00000093000f7213 */ /* 0x000fe20000000000 */
[----:B------:R-:W-:Y:S01]  /*18b0*/  IMAD.MOV R13, RZ, RZ, -R13 ;  /* 0x000000ffff0d7224 */ /* 0x000fe200078e0a0d */
[----:B------:R-:W-:Y:S01]  /*18c0*/  IABS R128, R37 ;  /* 0x0000002500807213 */ /* 0x000fe20000000000 */
[----:B------:R-:W-:Y:S01]  /*18d0*/  @!P1 IMAD.IADD R8, R8, 0x1, -R3 ;  /* 0x0000000108089824 */ /* 0x000fe200078e0a03 */
[----:B------:R-:W-:Y:S01]  /*18e0*/  IABS R118, R63 ;  /* 0x0000003f00767213 */ /* 0x000fe20000000000 */
[C---:B------:R-:W-:Y:S01]  /*18f0*/  IMAD R104, R3.reuse, R13, R104 ;  /* 0x0000000d03687224 */ /* 0x040fe200078e0268 */
[----:B------:R-:W-:Y:S01]  /*1900*/  LOP3.LUT R35, R0, 0x78, RZ, 0xfc, !PT ;  /* 0x0000007800237812 */ /* 0x000fe200078efcff */
[----:B------:R-:W-:Y:S01]  /*1910*/  IMAD.HI.U32 R13, R4, R114, RZ ;  /* 0x00000072040d7227 */ /* 0x000fe200078e00ff */
[----:B------:R-:W-:Y:S01]  /*1920*/  ISETP.GT.U32.AND P3, PT, R3, R8, PT ;  /* 0x000000080300720c */ /* 0x000fe20003f64070 */
[----:B------:R-:W-:Y:S01]  /*1930*/  STL [R1+0x2c], R53 ;  /* 0x00002c3501007387 */ /* 0x000fe20000100800 */
[C---:B------:R-:W-:Y:S01]  /*1940*/  LOP3.LUT R33, R0.reuse, 0x7a, RZ, 0xfc, !PT ;  /* 0x0000007a00217812 */ /* 0x040fe200078efcff */
[----:B------:R-:W-:Y:S01]  /*1950*/  IMAD.HI.U32 R5, R5, R15, RZ ;  /* 0x0000000f05057227 */ /* 0x000fe200078e00ff */
[----:B------:R-:W-:Y:S01]  /*1960*/  LOP3.LUT R29, R0, 0x7c, RZ, 0xfc, !PT ;  /* 0x0000007c001d7812 */ /* 0x000fe200078efcff */
[----:B------:R-:W-:Y:S01]  /*1970*/  STL [R1+0x28], R117 ;  /* 0x0000287501007387 */ /* 0x000fe20000100800 */
[----:B------:R-:W-:Y:S01]  /*1980*/  IABS R130, R35 ;  /* 0x0000002300827213 */ /* 0x000fe20000000000 */
[----:B------:R-:W-:Y:S01]  /*1990*/  IMAD.MOV R13, RZ, RZ, -R13 ;  /* 0x000000ffff0d7224 */ /* 0x000fe200078e0a0d */
[----:B------:R-:W-:Y:S01]  /*19a0*/  IABS R132, R33 ;  /* 0x0000002100847213 */ /* 0x000fe20000000000 */
[----:B------:R-:W-:Y:S01]  /*19b0*/  IMAD.MOV R5, RZ, RZ, -R5 ;  /* 0x000000ffff057224 */ /* 0x000fe200078e0a05 */
[----:B------:R-:W-:Y:S01]  /*19c0*/  IABS R134, R29 ;  /* 0x0000001d00867213 */ /* 0x000fe20000000000 */
[----:B------:R-:W-:Y:S01]  /*19d0*/  IMAD R114, R3, R13, R114 ;  /* 0x0000000d03727224 */ /* 0x000fe200078e0272 */
[----:B------:R-:W-:Y:S01]  /*19e0*/  STL [R1+0x24], R115 ;  /* 0x0000247301007387 */ /* 0x000fe20000100800 */
[----:B------:R-:W-:Y:S01]  /*19f0*/  IMAD R5, R2, R5, R15 ;  /* 0x0000000502057224 */ /* 0x000fe200078e020f */
[----:B------:R-:W1:Y:S01]  /*1a00*/  LDC.64 R20, c[0x0][0x3a8] ;  /* 0x0000ea00ff147b82 */ /* 0x000e620000000a00 */
[----:B------:R-:W-:Y:S01]  /*1a10*/  IMAD.HI.U32 R13, R4, R126, RZ ;  /* 0x0000007e040d7227 */ /* 0x000fe200078e00ff */
[----:B------:R-:W-:Y:S01]  /*1a20*/  STL [R1+0x20], R55 ;  /* 0x0000203701007387 */ /* 0x000fe20000100800 */
[----:B------:R-:W-:-:S02]  /*1a30*/  LOP3.LUT R25, R193, 0x8, RZ, 0xfc, !PT ;  /* 0x00000008c1197812 */ /* 0x000fc400078efcff */
[----:B------:R-:W-:Y:S01]  /*1a40*/  IMAD.MOV R13, RZ, RZ, -R13 ;  /* 0x000000ffff0d7224 */ /* 0x000fe200078e0a0d */
[----:B------:R-:W-:Y:S01]  /*1a50*/  ISETP.GT.U32.AND P0, PT, R2, R5, PT ;  /* 0x000000050200720c */ /* 0x000fe20003f04070 */
[----:B------:R-:W-:Y:S01]  /*1a60*/  @!P2 IMAD.IADD R6, R6, 0x1, -R3 ;  /* 0x000000010606a824 */ /* 0x000fe200078e0a03 */
[C---:B------:R-:W-:Y:S01]  /*1a70*/  ISETP.GT.U32.AND P2, PT, R3.reuse, R10, PT ;  /* 0x0000000a0300720c */ /* 0x040fe20003f44070 */
[C---:B------:R-:W-:Y:S01]  /*1a80*/  IMAD R126, R3.reuse, R13, R126 ;  /* 0x0000000d037e7224 */ /* 0x040fe200078e027e */
[----:B------:R-:W-:Y:S01]  /*1a90*/  STL [R1+0x1c], R57 ;  /* 0x00001c3901007387 */ /* 0x000fe20000100800 */
[C---:B------:R-:W-:Y:S01]  /*1aa0*/  IMAD.HI.U32 R13, R4.reuse, R136, RZ ;  /* 0x00000088040d7227 */ /* 0x040fe200078e00ff */
[----:B------:R-:W-:Y:S02]  /*1ab0*/  ISETP.GT.U32.AND P6, PT, R3, R6, PT ;  /* 0x000000060300720c */ /* 0x000fe40003fc4070 */
[----:B------:R-:W-:Y:S01]  /*1ac0*/  STL [R1+0x18], R113 ;  /* 0x0000187101007387 */ /* 0x000fe20000100800 */
[----:B------:R-:W-:Y:S01]  /*1ad0*/  IMAD.MOV R13, RZ, RZ, -R13 ;  /* 0x000000ffff0d7224 */ /* 0x000fe200078e0a0d */
[----:B------:R-:W-:Y:S01]  /*1ae0*/  LOP3.LUT R15, R193, 0x10, RZ, 0xfc, !PT ;  /* 0x00000010c10f7812 */ /* 0x000fe200078efcff */
[----:B------:R-:W-:Y:S01]  /*1af0*/  IMAD.HI.U32 R11, R4, R32, RZ ;  /* 0x00000020040b7227 */ /* 0x000fe200078e00ff */
[----:B------:R-:W-:Y:S03]  /*1b00*/  STL [R1+0x14], R111 ;  /* 0x0000146f01007387 */ /* 0x000fe60000100800 */
[----:B------:R-:W-:Y:S01]  /*1b10*/  @!P0 IMAD.IADD R5, R5, 0x1, -R2 ;  /* 0x0000000105058824 */ /* 0x000fe200078e0a02 */
[----:B------:R-:W-:Y:S01]  /*1b20*/  STL [R1+0x10], R59 ;  /* 0x0000103b01007387 */ /* 0x000fe20000100800 */
[----:B------:R-:W-:-:S02]  /*1b30*/  IMAD R136, R3, R13, R136 ;  /* 0x0000000d03887224 */ /* 0x000fc400078e0288 */
[--C-:B------:R-:W-:Y:S01]  /*1b40*/  @!P2 IMAD.IADD R10, R10, 0x1, -R3.reuse ;  /* 0x000000010a0aa824 */ /* 0x100fe200078e0a03 */
[----:B------:R-:W-:Y:S01]  /*1b50*/  ISETP.GT.U32.AND P0, PT, R2, R5, PT ;  /* 0x000000050200720c */ /* 0x000fe20003f04070 */
[----:B------:R-:W-:Y:S01]  /*1b60*/  @!P3 IMAD.IADD R8, R8, 0x1, -R3 ;  /* 0x000000010808b824 */ /* 0x000fe200078e0a03 */
[C---:B------:R-:W-:Y:S01]  /*1b70*/  ISETP.GT.U32.AND P1, PT, R3.reuse, R136, PT ;  /* 0x000000880300720c */ /* 0x040fe20003f24070 */
[----:B------:R-:W-:Y:S01]  /*1b80*/  IMAD.HI.U32 R17, R4, R38, RZ ;  /* 0x0000002604117227 */ /* 0x000fe200078e00ff */
[C---:B------:R-:W-:Y:S01]  /*1b90*/  ISETP.GT.U32.AND P2, PT, R3.reuse, R28, PT ;  /* 0x0000001c0300720c */ /* 0x040fe20003f44070 */
[----:B------:R-:W-:Y:S01]  /*1ba0*/  STL [R1+0xc], R109 ;  /* 0x00000c6d01007387 */ /* 0x000fe20000100800 */
[C---:B------:R-:W-:Y:S01]  /*1bb0*/  ISETP.GT.U32.AND P3, PT, R3.reuse, R24, PT ;  /* 0x000000180300720c */ /* 0x040fe20003f64070 */
[----:B------:R-:W-:Y:S02]  /*1bc0*/  IMAD.MOV R11, RZ, RZ, -R11 ;  /* 0x000000ffff0b7224 */ /* 0x000fe400078e0a0b */
[----:B------:R-:W-:Y:S01]  /*1bd0*/  @!P4 IMAD.IADD R16, R16, 0x1, -R3 ;  /* 0x000000011010c824 */ /* 0x000fe200078e0a03 */
[----:B------:R-:W-:Y:S01]  /*1be0*/  ISETP.GT.U32.AND P4, PT, R3, R34, PT ;  /* 0x000000220300720c */ /* 0x000fe20003f84070 */
[----:B------:R-:W-:Y:S01]  /*1bf0*/  IMAD.MOV R17, RZ, RZ, -R17 ;  /* 0x000000ffff117224 */ /* 0x000fe200078e0a11 */
[----:B------:R-:W-:Y:S01]  /*1c00*/  STL [R1+0xc8], R107 ;  /* 0x0000c86b01007387 */ /* 0x000fe20000100800 */
[----:B------:R-:W-:Y:S01]  /*1c10*/  @!P0 IMAD.IADD R5, R5, 0x1, -R2 ;  /* 0x0000000105058824 */ /* 0x000fe200078e0a02 */
[C---:B------:R-:W-:Y:S01]  /*1c20*/  ISETP.GT.U32.AND P0, PT, R3.reuse, R12, PT ;  /* 0x0000000c0300720c */ /* 0x040fe20003f04070 */
[----:B------:R-:W-:Y:S01]  /*1c30*/  @!P1 IMAD.IADD R136, R136, 0x1, -R3 ;  /* 0x0000000188889824 */ /* 0x000fe200078e0a03 */
[C---:B------:R-:W-:Y:S01]  /*1c40*/  ISETP.GT.U32.AND P1, PT, R3.reuse, R18, PT ;  /* 0x000000120300720c */ /* 0x040fe20003f24070 */
[C---:B------:R-:W-:Y:S01]  /*1c50*/  IMAD R32, R3.reuse, R11, R32 ;  /* 0x0000000b03207224 */ /* 0x040fe200078e0220 */
[----:B------:R-:W-:Y:S01]  /*1c60*/  SHF.R.S32.HI R2, RZ, 0x6, R101 ;  /* 0x00000006ff027819 */ /* 0x000fe20000011465 */
[--C-:B------:R-:W-:Y:S01]  /*1c70*/  @!P2 IMAD.IADD R28, R28, 0x1, -R3.reuse ;  /* 0x000000011c1ca824 */ /* 0x100fe200078e0a03 */
[----:B------:R-:W-:Y:S01]  /*1c80*/  STL [R1+0xc4], R105 ;  /* 0x0000c46901007387 */ /* 0x000fe20000100800 */
[C---:B------:R-:W-:Y:S01]  /*1c90*/  IMAD R38, R3.reuse, R17, R38 ;  /* 0x0000001103267224 */ /* 0x040fe200078e0226 */
[----:B------:R-:W-:Y:S01]  /*1ca0*/  SGXT R2, R2, 0x1 ;  /* 0x000000010202781a */ /* 0x000fe20000000200 */
[--C-:B------:R-:W-:Y:S01]  /*1cb0*/  @!P6 IMAD.IADD R6, R6, 0x1, -R3.reuse ;  /* 0x000000010606e824 */ /* 0x100fe200078e0a03 */
[C---:B------:R-:W-:Y:S01]  /*1cc0*/  ISETP.GT.U32.AND P6, PT, R3.reuse, R26, PT ;  /* 0x0000001a0300720c */ /* 0x040fe20003fc4070 */
        /* <DEDUP_REMOVED lines=10> */
[----:B------:R-:W-:Y:S01]  /*1d70*/  IMAD.HI.U32 R11, R4, R42, RZ ;  /* 0x0000002a040b7227 */ /* 0x000fe200078e00ff */
[C---:B------:R-:W-:Y:S01]  /*1d80*/  ISETP.GT.U32.AND P4, PT, R3.reuse, R18, PT ;  /* 0x000000120300720c */ /* 0x040fe20003f84070 */
[----:B------:R-:W-:Y:S02]  /*1d90*/  STL [R1+0x100], R103 ;  /* 0x0001006701007387 */ /* 0x000fe40000100800 */
        /* <DEDUP_REMOVED lines=8> */
[----:B------:R-:W-:Y:S01]  /*1e20*/  @!P5 IMAD.IADD R32, R32, 0x1, -R3 ;  /* 0x000000012020d824 */ /* 0x000fe200078e0a03 */
[C---:B------:R-:W-:Y:S01]  /*1e30*/  ISETP.GT.U32.AND P5, PT, R3.reuse, R16, PT ;  /* 0x000000100300720c */ /* 0x040fe20003fa4070 */
[----:B------:R-:W-:Y:S01]  /*1e40*/  IMAD.MOV R11, RZ, RZ, -R11 ;  /* 0x000000ffff0b7224 */ /* 0x000fe200078e0a0b */
[----:B------:R-:W-:Y:S01]  /*1e50*/  STL [R1+0xfc], R99 ;  /* 0x0000fc6301007387 */ /* 0x000fe20000100800 */
[--C-:B------:R-:W-:Y:S01]  /*1e60*/  @!P3 IMAD.IADD R38, R38, 0x1, -R3.reuse ;  /* 0x000000012626b824 */ /* 0x100fe200078e0a03 */
[C---:B------:R-:W-:Y:S01]  /*1e70*/  ISETP.GT.U32.AND P3, PT, R3.reuse, R26, PT ;  /* 0x0000001a0300720c */ /* 0x040fe20003f64070 */
[C---:B------:R-:W-:Y:S01]  /*1e80*/  IMAD R42, R3.reuse, R11, R42 ;  /* 0x0000000b032a7224 */ /* 0x040fe200078e022a */
[----:B------:R-:W-:Y:S01]  /*1e90*/  STL [R1+0xf8], R97 ;  /* 0x0000f86101007387 */ /* 0x000fe20000100800 */
[--C-:B------:R-:W-:Y:S01]  /*1ea0*/  @!P0 IMAD.IADD R14, R14, 0x1, -R3.reuse ;  /* 0x000000010e0e8824 */ /* 0x100fe200078e0a03 */
[C---:B------:R-:W-:Y:S01]  /*1eb0*/  ISETP.GT.U32.AND P0, PT, R3.reuse, R30, PT ;  /* 0x0000001e0300720c */ /* 0x040fe20003f04070 */
[--C-:B------:R-:W-:Y:S01]  /*1ec0*/  @!P4 IMAD.IADD R18, R18, 0x1, -R3.reuse ;  /* 0x000000011212c824 */ /* 0x100fe200078e0a03 */
[C---:B------:R-:W-:Y:S01]  /*1ed0*/  ISETP.GT.U32.AND P4, PT, R3.reuse, R34, PT ;  /* 0x000000220300720c */ /* 0x040fe20003f84070 */
[--C-:B------:R-:W-:Y:S01]  /*1ee0*/  @!P1 IMAD.IADD R24, R24, 0x1, -R3.reuse ;  /* 0x0000000118189824 */ /* 0x100fe200078e0a03 */
[C---:B------:R-:W-:Y:S01]  /*1ef0*/  ISETP.GT.U32.AND P1, PT, R3.reuse, R36, PT ;  /* 0x000000240300720c */ /* 0x040fe20003f24070 */
[----:B------:R-:W-:Y:S01]  /*1f00*/  IMAD.HI.U32 R17, R4, R48, RZ ;  /* 0x0000003004117227 */ /* 0x000fe200078e00ff */
[----:B------:R-:W-:Y:S03]  /*1f10*/  STL [R1+0xf4], R95 ;  /* 0x0000f45f01007387 */ /* 0x000fe60000100800 */
[----:B------:R-:W-:Y:S01]  /*1f20*/  @!P2 IMAD.IADD R28, R28, 0x1, -R3 ;  /* 0x000000011c1ca824 */ /* 0x000fe200078e0a03 */
[----:B------:R-:W-:Y:S01]  /*1f30*/  ISETP.GT.U32.AND P2, PT, R3, R42, PT ;  /* 0x0000002a0300720c */ /* 0x000fe20003f44070 */
[----:B------:R-:W-:Y:S01]  /*1f40*/  IMAD.MOV R17, RZ, RZ, -R17 ;  /* 0x000000ffff117224 */ /* 0x000fe200078e0a11 */
[----:B------:R-:W-:Y:S01]  /*1f50*/  STL [R1+0xf0], R93 ;  /* 0x0000f05d01007387 */ /* 0x000fe20000100800 */
[----:B------:R-:W-:-:S03]  /*1f60*/  IMAD.HI.U32 R11, R4, R52, RZ ;  /* 0x00000034040b7227 */ /* 0x000fc600078e00ff */
[----:B------:R-:W-:Y:S01]  /*1f70*/  STL [R1+0xec], R91 ;  /* 0x0000ec5b01007387 */ /* 0x000fe20000100800 */
[--C-:B------:R-:W-:Y:S01]  /*1f80*/  @!P5 IMAD.IADD R16, R16, 0x1, -R3.reuse ;  /* 0x000000011010d824 */ /* 0x100fe200078e0a03 */
[C---:B------:R-:W-:Y:S01]  /*1f90*/  ISETP.GT.U32.AND P5, PT, R3.reuse, R32, PT ;  /* 0x000000200300720c */ /* 0x040fe20003fa4070 */
[C---:B------:R-:W-:Y:S01]  /*1fa0*/  IMAD R48, R3.reuse, R17, R48 ;  /* 0x0000001103307224 */ /* 0x040fe200078e0230 */
[----:B------:R-:W-:Y:S01]  /*1fb0*/  STL [R1+0xe8], R89 ;  /* 0x0000e85901007387 */ /* 0x000fe20000100800 */
[--C-:B------:R-:W-:Y:S01]  /*1fc0*/  @!P6 IMAD.IADD R10, R10, 0x1, -R3.reuse ;  /* 0x000000010a0ae824 */ /* 0x100fe200078e0a03 */
[C---:B------:R-:W-:Y:S01]  /*1fd0*/  ISETP.GT.U32.AND P6, PT, R3.reuse, R38, PT ;  /* 0x000000260300720c */ /* 0x040fe20003fc4070 */
[----:B------:R-:W-:Y:S01]  /*1fe0*/  @!P3 IMAD.IADD R26, R26, 0x1, -R3 ;  /* 0x000000011a1ab824 */ /* 0x000fe200078e0a03 */
[C---:B------:R-:W-:Y:S01]  /*1ff0*/  ISETP.GT.U32.AND P3, PT, R3.reuse, R40, PT ;  /* 0x000000280300720c */ /* 0x040fe20003f64070 */
[----:B------:R-:W-:Y:S01]  /*2000*/  IMAD.HI.U32 R17, R4, R58, RZ ;  /* 0x0000003a04117227 */ /* 0x000fe200078e00ff */
[----:B------:R-:W-:Y:S03]  /*2010*/  STL [R1+0xe4], R87 ;  /* 0x0000e45701007387 */ /* 0x000fe60000100800 */
[----:B------:R-:W-:Y:S01]  /*2020*/  IMAD.MOV R11, RZ, RZ, -R11 ;  /* 0x000000ffff0b7224 */ /* 0x000fe200078e0a0b */
[----:B------:R-:W-:Y:S01]  /*2030*/  STL [R1+0xe0], R85 ;  /* 0x0000e05501007387 */ /* 0x000fe20000100800 */
        /* <DEDUP_REMOVED lines=8> */
[----:B------:R-:W-:-:S02]  /*20c0*/  IMAD R52, R3, R11, R52 ;  /* 0x0000000b03347224 */ /* 0x000fc400078e0234 */
[----:B------:R-:W-:Y:S01]  /*20d0*/  IMAD.HI.U32 R11, R4, R62, RZ ;  /* 0x0000003e040b7227 */ /* 0x000fe200078e00ff */
[----:B------:R-:W-:Y:S03]  /*20e0*/  STL [R1+0xd8], R81 ;  /* 0x0000d85101007387 */ /* 0x000fe60000100800 */
[----:B------:R-:W-:Y:S01]  /*20f0*/  @!P2 IMAD.IADD R42, R42, 0x1, -R3 ;  /* 0x000000012a2aa824 */ /* 0x000fe200078e0a03 */
[C---:B------:R-:W-:Y:S01]  /*2100*/  ISETP.GT.U32.AND P2, PT, R3.reuse, R56, PT ;  /* 0x000000380300720c */ /* 0x040fe20003f44070 */
[C---:B------:R-:W-:Y:S01]  /*2110*/  IMAD R58, R3.reuse, R17, R58 ;  /* 0x00000011033a7224 */ /* 0x040fe200078e023a */
[----:B------:R-:W-:Y:S01]  /*2120*/  STL [R1+0xd4], R79 ;  /* 0x0000d44f01007387 */ /* 0x000fe20000100800 */
[----:B------:R-:W-:Y:S02]  /*2130*/  IMAD.MOV R17, RZ, RZ, -R11 ;  /* 0x000000ffff117224 */ /* 0x000fe400078e0a0b */
        /* <DEDUP_REMOVED lines=32> */
[----:B------:R-:W-:Y:S01]  /*2340*/  @!P2 IMAD.IADD R44, R44, 0x1, -R3 ;  /* 0x000000012c2ca824 */ /* 0x000fe200078e0a03 */
[C---:B------:R-:W-:Y:S01]  /*2350*/  ISETP.GT.U32.AND P2, PT, R3.reuse, R56, PT ;  /* 0x000000380300720c */ /* 0x040fe20003f44070 */
[----:B------:R-:W-:Y:S01]  /*2360*/  IMAD R66, R3, R9, R66 ;  /* 0x0000000903427224 */ /* 0x000fe200078e0242 */
[----:B------:R-:W-:Y:S01]  /*2370*/  STL [R1+0xbc], R71 ;  /* 0x0000bc4701007387 */ /* 0x000fe20000100800 */
[----:B------:R-:W-:-:S03]  /*2380*/  IMAD.HI.U32 R9, R4, R70, RZ ;  /* 0x0000004604097227 */ /* 0x000fc600078e00ff */
[----:B------:R-:W-:Y:S01]  /*2390*/  STL [R1+0xb8], R69 ;  /* 0x0000b84501007387 */ /* 0x000fe20000100800 */
[----:B------:R-:W-:-:S03]  /*23a0*/  IMAD.HI.U32 R11, R4, R68, RZ ;  /* 0x00000044040b7227 */ /* 0x000fc600078e00ff */
[----:B------:R-:W-:Y:S01]  /*23b0*/  STL [R1+0xb4], R67 ;  /* 0x0000b44301007387 */ /* 0x000fe20000100800 */
[----:B------:R-:W-:Y:S01]  /*23c0*/  @!P5 IMAD.IADD R60, R60, 0x1, -R3 ;  /* 0x000000013c3cd824 */ /* 0x000fe200078e0a03 */
[C---:B------:R-:W-:Y:S01]  /*23d0*/  ISETP.GT.U32.AND P5, PT, R3.reuse, R48, PT ;  /* 0x000000300300720c */ /* 0x040fe20003fa4070 */
[----:B------:R-:W-:Y:S01]  /*23e0*/  IMAD.MOV R9, RZ, RZ, -R9 ;  /* 0x000000ffff097224 */ /* 0x000fe200078e0a09 */
[----:B------:R-:W-:Y:S01]  /*23f0*/  STL [R1+0xb0], R65 ;  /* 0x0000b04101007387 */ /* 0x000fe20000100800 */
[----:B------:R-:W-:Y:S01]  /*2400*/  @!P3 IMAD.IADD R42, R42, 0x1, -R3 ;  /* 0x000000012a2ab824 */ /* 0x000fe200078e0a03 */
[C---:B------:R-:W-:Y:S01]  /*2410*/  ISETP.GT.U32.AND P3, PT, R3.reuse, R54, PT ;  /* 0x000000360300720c */ /* 0x040fe20003f64070 */
[----:B------:R-:W-:Y:S01]  /*2420*/  IMAD.MOV R11, RZ, RZ, -R11 ;  /* 0x000000ffff0b7224 */ /* 0x000fe200078e0a0b */
[----:B------:R-:W-:Y:S01]  /*2430*/  STL [R1+0xac], R63 ;  /* 0x0000ac3f01007387 */ /* 0x000fe20000100800 */
[C---:B------:R-:W-:Y:S02]  /*2440*/  IMAD R70, R3.reuse, R9, R70 ;  /* 0x0000000903467224 */ /* 0x040fe400078e0246 */
[--C-:B------:R-:W-:Y:S01]  /*2450*/  @!P0 IMAD.IADD R46, R46, 0x1, -R3.reuse ;  /* 0x000000012e2e8824 */ /* 0x100fe200078e0a03 */
[C---:B------:R-:W-:Y:S01]  /*2460*/  ISETP.GT.U32.AND P0, PT, R3.reuse, R58, PT ;  /* 0x0000003a0300720c */ /* 0x040fe20003f04070 */
[--C-:B------:R-:W-:Y:S01]  /*2470*/  @!P4 IMAD.IADD R50, R50, 0x1, -R3.reuse ;  /* 0x000000013232c824 */ /* 0x100fe200078e0a03 */
[C---:B------:R-:W-:Y:S01]  /*2480*/  ISETP.GT.U32.AND P4, PT, R3.reuse, R64, PT ;  /* 0x000000400300720c */ /* 0x040fe20003f84070 */
        /* <DEDUP_REMOVED lines=14> */
[----:B------:R-:W-:Y:S02]  /*2570*/  IMAD.MOV R17, RZ, RZ, -R17 ;  /* 0x000000ffff117224 */ /* 0x000fe400078e0a11 */
[----:B------:R-:W-:Y:S01]  /*2580*/  IMAD.MOV R9, RZ, RZ, -R9 ;  /* 0x000000ffff097224 */ /* 0x000fe200078e0a09 */
[----:B------:R-:W-:Y:S01]  /*2590*/  STL [R1+0x98], R37 ;  /* 0x0000982501007387 */ /* 0x000fe20000100800 */
[----:B------:R-:W-:Y:S01]  /*25a0*/  @!P5 IMAD.IADD R48, R48, 0x1, -R3 ;  /* 0x000000013030d824 */ /* 0x000fe200078e0a03 */
[C---:B------:R-:W-:Y:S01]  /*25b0*/  ISETP.GT.U32.AND P5, PT, R3.reuse, R62, PT ;  /* 0x0000003e0300720c */ /* 0x040fe20003fa4070 */
[C---:B------:R-:W-:Y:S01]  /*25c0*/  IMAD R72, R3.reuse, R11, R72 ;  /* 0x0000000b03487224 */ /* 0x040fe200078e0248 */
[----:B------:R-:W-:Y:S01]  /*25d0*/  STL [R1+0x94], R35 ;  /* 0x0000942301007387 */ /* 0x000fe20000100800 */
[----:B------:R-:W-:-:S02]  /*25e0*/  IMAD R78, R3, R17, R78 ;  /* 0x00000011034e7224 */ /* 0x000fc400078e024e */
[C---:B------:R-:W-:Y:S01]  /*25f0*/  IMAD R80, R3.reuse, R9, R80 ;  /* 0x0000000903507224 */ /* 0x040fe200078e0250 */
[----:B------:R-:W-:Y:S01]  /*2600*/  STL [R1+0x90], R33 ;  /* 0x0000902101007387 */ /* 0x000fe20000100800 */
        /* <DEDUP_REMOVED lines=16> */
[----:B------:R-:W-:-:S02]  /*2710*/  IMAD R82, R3, R11, R82 ;  /* 0x0000000b03527224 */ /* 0x000fc400078e0252 */
[--C-:B------:R-:W-:Y:S01]  /*2720*/  @!P5 IMAD.IADD R62, R62, 0x1, -R3.reuse ;  /* 0x000000013e3ed824 */ /* 0x100fe200078e0a03 */
[C---:B------:R-:W-:Y:S01]  /*2730*/  ISETP.GT.U32.AND P5, PT, R3.reuse, R76, PT ;  /* 0x0000004c0300720c */ /* 0x040fe20003fa4070 */
[--C-:B------:R-:W-:Y:S01]  /*2740*/  @!P6 IMAD.IADD R60, R60, 0x1, -R3.reuse ;  /* 0x000000013c3ce824 */ /* 0x100fe200078e0a03 */
[C---:B------:R-:W-:Y:S01]  /*2750*/  ISETP.GT.U32.AND P6, PT, R3.reuse, R74, PT ;  /* 0x0000004a0300720c */ /* 0x040fe20003fc4070 */
[----:B------:R-:W-:Y:S01]  /*2760*/  @!P3 IMAD.IADD R68, R68, 0x1, -R3 ;  /* 0x000000014444b824 */ /* 0x000fe200078e0a03 */
[----:B------:R-:W-:Y:S01]  /*2770*/  ISETP.GT.U32.AND P3, PT, R3, R82, PT ;  /* 0x000000520300720c */ /* 0x000fe20003f64070 */
[----:B------:R-:W-:-:S04]  /*2780*/  IMAD.HI.U32 R17, R4, R88, RZ ;  /* 0x0000005804117227 */ /* 0x000fc800078e00ff */
[--C-:B------:R-:W-:Y:S01]  /*2790*/  @!P0 IMAD.IADD R72, R72, 0x1, -R3.reuse ;  /* 0x0000000148488824 */ /* 0x100fe200078e0a03 */
[C---:B------:R-:W-:Y:S01]  /*27a0*/  ISETP.GT.U32.AND P0, PT, R3.reuse, R86, PT ;  /* 0x000000560300720c */ /* 0x040fe20003f04070 */
[--C-:B------:R-:W-:Y:S01]  /*27b0*/  @!P4 IMAD.IADD R78, R78, 0x1, -R3.reuse ;  /* 0x000000014e4ec824 */ /* 0x100fe200078e0a03 */
[C---:B------:R-:W-:Y:S01]  /*27c0*/  ISETP.GT.U32.AND P4, PT, R3.reuse, R68, PT ;  /* 0x000000440300720c */ /* 0x040fe20003f84070 */
[----:B------:R-:W-:Y:S01]  /*27d0*/  @!P1 IMAD.IADD R80, R80, 0x1, -R3 ;  /* 0x0000000150509824 */ /* 0x000fe200078e0a03 */
[C---:B------:R-:W-:Y:S01]  /*27e0*/  ISETP.GT.U32.AND P1, PT, R3.reuse, R70, PT ;  /* 0x000000460300720c */ /* 0x040fe20003f24070 */
[----:B------:R-:W-:Y:S02]  /*27f0*/  IMAD.MOV R17, RZ, RZ, -R17 ;  /* 0x000000ffff117224 */ /* 0x000fe400078e0a11 */
[----:B------:R-:W-:Y:S01]  /*2800*/  @!P2 IMAD.IADD R84, R84, 0x1, -R3 ;  /* 0x000000015454a824 */ /* 0x000fe200078e0a03 */
[C---:B------:R-:W-:Y:S01]  /*2810*/  ISETP.GT.U32.AND P2, PT, R3.reuse, R136, PT ;  /* 0x000000880300720c */ /* 0x040fe20003f44070 */
[----:B------:R-:W-:-:S02]  /*2820*/  IMAD R88, R3, R17, R88 ;  /* 0x0000001103587224 */ /* 0x000fc400078e0258 */
        /* <DEDUP_REMOVED lines=11> */
[----:B------:R-:W-:Y:S01]  /*28e0*/  ISETP.GT.U32.AND P1, PT, R3, R80, PT ;  /* 0x000000500300720c */ /* 0x000fe20003f24070 */
[----:B------:R-:W-:-:S04]  /*28f0*/  IMAD.HI.U32 R11, R4, R92, RZ ;  /* 0x0000005c040b7227 */ /* 0x000fc800078e00ff */
[----:B------:R-:W-:Y:S01]  /*2900*/  @!P2 IMAD.IADD R136, R136, 0x1, -R3 ;  /* 0x000000018888a824 */ /* 0x000fe200078e0a03 */
[----:B------:R-:W-:Y:S01]  /*2910*/  ISETP.GT.U32.AND P2, PT, R3, R84, PT ;  /* 0x000000540300720c */ /* 0x000fe20003f44070 */
[----:B------:R-:W-:-:S04]  /*2920*/  IMAD.HI.U32 R17, R4, R98, RZ ;  /* 0x0000006204117227 */ /* 0x000fc800078e00ff */
[----:B------:R-:W-:Y:S02]  /*2930*/  IMAD.MOV R11, RZ, RZ, -R11 ;  /* 0x000000ffff0b7224 */ /* 0x000fe400078e0a0b */
[----:B------:R-:W-:-:S04]  /*2940*/  IMAD.HI.U32 R9, R4, R90, RZ ;  /* 0x0000005a04097227 */ /* 0x000fc800078e00ff */
[----:B------:R-:W-:Y:S01]  /*2950*/  @!P5 IMAD.IADD R66, R66, 0x1, -R3 ;  /* 0x000000014242d824 */ /* 0x000fe200078e0a03 */
[C---:B------:R-:W-:Y:S01]  /*2960*/  ISETP.GT.U32.AND P5, PT, R3.reuse, R76, PT ;  /* 0x0000004c0300720c */ /* 0x040fe20003fa4070 */
[----:B------:R-:W-:Y:S02]  /*2970*/  IMAD.MOV R17, RZ, RZ, -R17 ;  /* 0x000000ffff117224 */ /* 0x000fe400078e0a11 */
[C---:B------:R-:W-:Y:S02]  /*2980*/  IMAD R92, R3.reuse, R11, R92 ;  /* 0x0000000b035c7224 */ /* 0x040fe400078e025c */
[--C-:B------:R-:W-:Y:S01]  /*2990*/  @!P6 IMAD.IADD R88, R88, 0x1, -R3.reuse ;  /* 0x000000015858e824 */ /* 0x100fe200078e0a03 */
[C---:B------:R-:W-:Y:S01]  /*29a0*/  ISETP.GT.U32.AND P6, PT, R3.reuse, R86, PT ;  /* 0x000000560300720c */ /* 0x040fe20003fc4070 */
[----:B------:R-:W-:Y:S01]  /*29b0*/  @!P3 IMAD.IADD R72, R72, 0x1, -R3 ;  /* 0x000000014848b824 */ /* 0x000fe200078e0a03 */
[----:B------:R-:W-:Y:S01]  /*29c0*/  ISETP.GT.U32.AND P3, PT, R3, R82, PT ;  /* 0x000000520300720c */ /* 0x000fe20003f64070 */
[----:B------:R-:W-:-:S02]  /*29d0*/  IMAD.MOV R9, RZ, RZ, -R9 ;  /* 0x000000ffff097224 */ /* 0x000fc400078e0a09 */
[----:B------:R-:W-:-:S04]  /*29e0*/  IMAD.HI.U32 R11, R4, R102, RZ ;  /* 0x00000066040b7227 */ /* 0x000fc800078e00ff */
[C---:B------:R-:W-:Y:S02]  /*29f0*/  IMAD R98, R3.reuse, R17, R98 ;  /* 0x0000001103627224 */ /* 0x040fe400078e0262 */
[--C-:B------:R-:W-:Y:S01]  /*2a00*/  @!P0 IMAD.IADD R74, R74, 0x1, -R3.reuse ;  /* 0x000000014a4a8824 */ /* 0x100fe200078e0a03 */
[C---:B------:R-:W-:Y:S01]  /*2a10*/  ISETP.GT.U32.AND P0, PT, R3.reuse, R88, PT ;  /* 0x000000580300720c */ /* 0x040fe20003f04070 */
[--C-:B------:R-:W-:Y:S01]  /*2a20*/  @!P4 IMAD.IADD R78, R78, 0x1, -R3.reuse ;  /* 0x000000014e4ec824 */ /* 0x100fe200078e0a03 */
[C---:B------:R-:W-:Y:S01]  /*2a30*/  ISETP.GT.U32.AND P4, PT, R3.reuse, R92, PT ;  /* 0x0000005c0300720c */ /* 0x040fe20003f84070 */
[----:B------:R-:W-:Y:S01]  /*2a40*/  @!P1 IMAD.IADD R80, R80, 0x1, -R3 ;  /* 0x0000000150509824 */ /* 0x000fe200078e0a03 */
[C---:B------:R-:W-:Y:S01]  /*2a50*/  ISETP.GT.U32.AND P1, PT, R3.reuse, R94, PT ;  /* 0x0000005e0300720c */ /* 0x040fe20003f24070 */
[----:B------:R-:W-:Y:S02]  /*2a60*/  IMAD R90, R3, R9, R90 ;  /* 0x00000009035a7224 */ /* 0x000fe400078e025a */
[----:B------:R-:W-:-:S02]  /*2a70*/  IMAD.MOV R11, RZ, RZ, -R11 ;  /* 0x000000ffff0b7224 */ /* 0x000fc400078e0a0b */
[----:B------:R-:W-:-:S04]  /*2a80*/  IMAD.HI.U32 R9, R4, R100, RZ ;  /* 0x0000006404097227 */ /* 0x000fc800078e00ff */
[----:B------:R-:W-:-:S04]  /*2a90*/  IMAD.HI.U32 R17, R4, R108, RZ ;  /* 0x0000006c04117227 */ /* 0x000fc800078e00ff */
[----:B------:R-:W-:Y:S01]  /*2aa0*/  @!P2 IMAD.IADD R84, R84, 0x1, -R3 ;  /* 0x000000015454a824 */ /* 0x000fe200078e0a03 */
[C---:B------:R-:W-:Y:S01]  /*2ab0*/  ISETP.GT.U32.AND P2, PT, R3.reuse, R98, PT ;  /* 0x000000620300720c */ /* 0x040fe20003f44070 */
[----:B------:R-:W-:Y:S02]  /*2ac0*/  IMAD R102, R3, R11, R102 ;  /* 0x0000000b03667224 */ /* 0x000fe400078e0266 */
[----:B------:R-:W-:Y:S02]  /*2ad0*/  IMAD.MOV R9, RZ, RZ, -R9 ;  /* 0x000000ffff097224 */ /* 0x000fe400078e0a09 */
[----:B------:R-:W-:Y:S02]  /*2ae0*/  IMAD.MOV R17, RZ, RZ, -R17 ;  /* 0x000000ffff117224 */ /* 0x000fe400078e0a11 */
[----:B------:R-:W-:-:S04]  /*2af0*/  IMAD.HI.U32 R11, R4, R112, RZ ;  /* 0x00000070040b7227 */ /* 0x000fc800078e00ff */
[----:B------:R-:W-:Y:S01]  /*2b00*/  @!P5 IMAD.IADD R76, R76, 0x1, -R3 ;  /* 0x000000014c4cd824 */ /* 0x000fe200078e0a03 */
[C---:B------:R-:W-:Y:S01]  /*2b10*/  ISETP.GT.U32.AND P5, PT, R3.reuse, R90, PT ;  /* 0x0000005a0300720c */ /* 0x040fe20003fa4070 */
[C---:B------:R-:W-:Y:S02]  /*2b20*/  IMAD R100, R3.reuse, R9, R100 ;  /* 0x0000000903647224 */ /* 0x040fe400078e0264 */
[C---:B------:R-:W-:Y:S02]  /*2b30*/  IMAD R108, R3.reuse, R17, R108 ;  /* 0x00000011036c7224 */ /* 0x040fe400078e026c */
[----:B------:R-:W-:Y:S02]  /*2b40*/  IMAD.MOV R11, RZ, RZ, -R11 ;  /* 0x000000ffff0b7224 */ /* 0x000fe400078e0a0b */
[----:B------:R-:W-:Y:S01]  /*2b50*/  @!P3 IMAD.IADD R82, R82, 0x1, -R3 ;  /* 0x000000015252b824 */ /* 0x000fe200078e0a03 */
[----:B------:R-:W-:Y:S01]  /*2b60*/  ISETP.GT.U32.AND P3, PT, R3, R96, PT ;  /* 0x000000600300720c */ /* 0x000fe20003f64070 */
[----:B------:R-:W-:-:S04]  /*2b70*/  IMAD.HI.U32 R9, R4, R110, RZ ;  /* 0x0000006e04097227 */ /* 0x000fc800078e00ff */
[C---:B------:R-:W-:Y:S02]  /*2b80*/  IMAD R112, R3.reuse, R11, R112 ;  /* 0x0000000b03707224 */ /* 0x040fe400078e0270 */
        /* <DEDUP_REMOVED lines=8> */
[----:B------:R-:W-:-:S02]  /*2c10*/  IMAD.MOV R9, RZ, RZ, -R9 ;  /* 0x000000ffff097224 */ /* 0x000fc400078e0a09 */
[--C-:B------:R-:W-:Y:S01]  /*2c20*/  @!P2 IMAD.IADD R98, R98, 0x1, -R3.reuse ;  /* 0x000000016262a824 */ /* 0x100fe200078e0a03 */
[C---:B------:R-:W-:Y:S01]  /*2c30*/  ISETP.GT.U32.AND P2, PT, R3.reuse, R112, PT ;  /* 0x000000700300720c */ /* 0x040fe20003f44070 */
[C---:B------:R-:W-:Y:S02]  /*2c40*/  IMAD R110, R3.reuse, R9, R110 ;  /* 0x00000009036e7224 */ /* 0x040fe400078e026e */
        /* <DEDUP_REMOVED lines=28> */
[----:B------:R-:W-:-:S04]  /*2e10*/  IMAD.HI.U32 R9, R4, R122, RZ ;  /* 0x0000007a04097227 */ /* 0x000fc800078e00ff */
[----:B------:R-:W-:Y:S01]  /*2e20*/  @!P2 IMAD.IADD R100, R100, 0x1, -R3 ;  /* 0x000000016464a824 */ /* 0x000fe200078e0a03 */
[C---:B------:R-:W-:Y:S01]  /*2e30*/  ISETP.GT.U32.AND P2, PT, R3.reuse, R114, PT ;  /* 0x000000720300720c */ /* 0x040fe20003f44070 */
[----:B------:R-:W-:Y:S02]  /*2e40*/  IMAD R120, R3, R7, R120 ;  /* 0x0000000703787224 */ /* 0x000fe400078e0278 */
[----:B------:R-:W-:-:S04]  /*2e50*/  IMAD.HI.U32 R11, R4, R124, RZ ;  /* 0x0000007c040b7227 */ /* 0x000fc800078e00ff */
[----:B------:R-:W-:Y:S02]  /*2e60*/  IMAD.MOV R9, RZ, RZ, -R9 ;  /* 0x000000ffff097224 */ /* 0x000fe400078e0a09 */
[----:B------:R-:W-:-:S04]  /*2e70*/  IMAD.HI.U32 R7, R4, R128, RZ ;  /* 0x0000008004077227 */ /* 0x000fc800078e00ff */
[----:B------:R-:W-:Y:S01]  /*2e80*/  @!P5 IMAD.IADD R92, R92, 0x1, -R3 ;  /* 0x000000015c5cd824 */ /* 0x000fe200078e0a03 */
[----:B------:R-:W-:Y:S01]  /*2e90*/  ISETP.GT.U32.AND P5, PT, R3, R104, PT ;  /* 0x000000680300720c */ /* 0x000fe20003fa4070 */
[----:B------:R-:W-:-:S04]  /*2ea0*/  IMAD.HI.U32 R17, R4, R118, RZ ;  /* 0x0000007604117227 */ /* 0x000fc800078e00ff */
[----:B------:R-:W-:Y:S02]  /*2eb0*/  IMAD.MOV R11, RZ, RZ, -R11 ;  /* 0x000000ffff0b7224 */ /* 0x000fe400078e0a0b */
[C---:B------:R-:W-:Y:S02]  /*2ec0*/  IMAD R122, R3.reuse, R9, R122 ;  /* 0x00000009037a7224 */ /* 0x040fe400078e027a */
[----:B------:R-:W-:Y:S02]  /*2ed0*/  IMAD.MOV R7, RZ, RZ, -R7 ;  /* 0x000000ffff077224 */ /* 0x000fe400078e0a07 */
[----:B------:R-:W-:Y:S01]  /*2ee0*/  @!P3 IMAD.IADD R98, R98, 0x1, -R3 ;  /* 0x000000016262b824 */ /* 0x000fe200078e0a03 */
[C---:B------:R-:W-:Y:S01]  /*2ef0*/  ISETP.GT.U32.AND P3, PT, R3.reuse, R110, PT ;  /* 0x0000006e0300720c */ /* 0x040fe20003f64070 */
[----:B------:R-:W-:Y:S02]  /*2f00*/  IMAD.MOV R17, RZ, RZ, -R17 ;  /* 0x000000ffff117224 */ /* 0x000fe400078e0a11 */
[----:B------:R-:W-:-:S02]  /*2f10*/  IMAD R124, R3, R11, R124 ;  /* 0x0000000b037c7224 */ /* 0x000fc400078e027c */
[C---:B------:R-:W-:Y:S02]  /*2f20*/  IMAD R128, R3.reuse, R7, R128 ;  /* 0x0000000703807224 */ /* 0x040fe400078e0280 */
[--C-:B------:R-:W-:Y:S01]  /*2f30*/  @!P0 IMAD.IADD R102, R102, 0x1, -R3.reuse ;  /* 0x0000000166668824 */ /* 0x100fe200078e0a03 */
[C---:B------:R-:W-:Y:S01]  /*2f40*/  ISETP.GT.U32.AND P0, PT, R3.reuse, R116, PT ;  /* 0x000000740300720c */ /* 0x040fe20003f04070 */
[--C-:B------:R-:W-:Y:S01]  /*2f50*/  @!P4 IMAD.IADD R106, R106, 0x1, -R3.reuse ;  /* 0x000000016a6ac824 */ /* 0x100fe200078e0a03 */
[C---:B------:R-:W-:Y:S01]  /*2f60*/  ISETP.GT.U32.AND P4, PT, R3.reuse, R120, PT ;  /* 0x000000780300720c */ /* 0x040fe20003f84070 */
[----:B------:R-:W-:Y:S01]  /*2f70*/  @!P1 IMAD.IADD R108, R108, 0x1, -R3 ;  /* 0x000000016c6c9824 */ /* 0x000fe200078e0a03 */
[----:B------:R-:W-:Y:S01]  /*2f80*/  ISETP.GT.U32.AND P1, PT, R3, R122, PT ;  /* 0x0000007a0300720c */ /* 0x000fe20003f24070 */
[----:B------:R-:W-:-:S04]  /*2f90*/  IMAD.HI.U32 R9, R4, R130, RZ ;  /* 0x0000008204097227 */ /* 0x000fc800078e00ff */
[----:B------:R-:W-:-:S04]  /*2fa0*/  IMAD.HI.U32 R11, R4, R132, RZ ;  /* 0x00000084040b7227 */ /* 0x000fc800078e00ff */
[----:B------:R-:W-:-:S04]  /*2fb0*/  IMAD.HI.U32 R4, R4, R134, RZ ;  /* 0x0000008604047227 */ /* 0x000fc800078e00ff */
[C---:B------:R-:W-:Y:S02]  /*2fc0*/  IMAD R118, R3.reuse, R17, R118 ;  /* 0x0000001103767224 */ /* 0x040fe400078e0276 */
[--C-:B------:R-:W-:Y:S01]  /*2fd0*/  @!P2 IMAD.IADD R114, R114, 0x1, -R3.reuse ;  /* 0x000000017272a824 */ /* 0x100fe200078e0a03 */
[C---:B------:R-:W-:Y:S01]  /*2fe0*/  ISETP.GT.U32.AND P2, PT, R3.reuse, R128, PT ;  /* 0x000000800300720c */ /* 0x040fe20003f44070 */
[----:B------:R-:W-:Y:S02]  /*2ff0*/  IMAD.MOV R4, RZ, RZ, -R4 ;  /* 0x000000ffff047224 */ /* 0x000fe400078e0a04 */
[--C-:B------:R-:W-:Y:S01]  /*3000*/  @!P5 IMAD.IADD R104, R104, 0x1, -R3.reuse ;  /* 0x000000016868d824 */ /* 0x100fe200078e0a03 */
[C---:B------:R-:W-:Y:S01]  /*3010*/  ISETP.GT.U32.AND P5, PT, R3.reuse, R118, PT ;  /* 0x000000760300720c */ /* 0x040fe20003fa4070 */
[C---:B------:R-:W-:Y:S02]  /*3020*/  IMAD R134, R3.reuse, R4, R134 ;  /* 0x0000000403867224 */ /* 0x040fe400078e0286 */
[----:B------:R-:W-:Y:S01]  /*3030*/  @!P3 IMAD.IADD R110, R110, 0x1, -R3 ;  /* 0x000000016e6eb824 */ /* 0x000fe200078e0a03 */
[----:B------:R-:W-:Y:S01]  /*3040*/  ISETP.GT.U32.AND P3, PT, R3, R124, PT ;  /* 0x0000007c0300720c */ /* 0x000fe20003f64070 */
[----:B------:R-:W-:-:S02]  /*3050*/  IMAD.MOV R9, RZ, RZ, -R9 ;  /* 0x000000ffff097224 */ /* 0x000fc400078e0a09 */
[--C-:B------:R-:W-:Y:S01]  /*3060*/  @!P6 IMAD.IADD R112, R112, 0x1, -R3.reuse ;  /* 0x000000017070e824 */ /* 0x100fe200078e0a03 */
[C---:B------:R-:W-:Y:S01]  /*3070*/  ISETP.GT.U32.AND P6, PT, R3.reuse, R126, PT ;  /* 0x0000007e0300720c */ /* 0x040fe20003fc4070 */
[--C-:B------:R-:W-:Y:S02]  /*3080*/  @!P0 IMAD.IADD R116, R116, 0x1, -R3.reuse ;  /* 0x0000000174748824 */ /* 0x100fe400078e0a03 */
[--C-:B------:R-:W-:Y:S01]  /*3090*/  @!P4 IMAD.IADD R120, R120, 0x1, -R3.reuse ;  /* 0x000000017878c824 */ /* 0x100fe200078e0a03 */
[C---:B------:R-:W-:Y:S01]  /*30a0*/  ISETP.GT.U32.AND P4, PT, R3.reuse, R134, PT ;  /* 0x000000860300720c */ /* 0x040fe20003f84070 */
[----:B------:R-:W-:Y:S01]  /*30b0*/  @!P1 IMAD.IADD R122, R122, 0x1, -R3 ;  /* 0x000000017a7a9824 */ /* 0x000fe200078e0a03 */
[C---:B------:R-:W-:Y:S01]  /*30c0*/  ISETP.GT.U32.AND P1, PT, R3.reuse, R116, PT ;  /* 0x000000740300720c */ /* 0x040fe20003f24070 */
[C---:B------:R-:W-:Y:S02]  /*30d0*/  IMAD R130, R3.reuse, R9, R130 ;  /* 0x0000000903827224 */ /* 0x040fe400078e0282 */
[----:B------:R-:W-:Y:S01]  /*30e0*/  IMAD.MOV R11, RZ, RZ, -R11 ;  /* 0x000000ffff0b7224 */ /* 0x000fe200078e0a0b */
[----:B------:R-:W2:Y:S01]  /*30f0*/  LDS R9, [UR9] ;  /* 0x00000009ff097984 */ /* 0x000ea20008000800 */
[--C-:B------:R-:W-:Y:S01]  /*3100*/  @!P2 IMAD.IADD R128, R128, 0x1, -R3.reuse ;  /* 0x000000018080a824 */ /* 0x100fe200078e0a03 */
[C---:B------:R-:W-:Y:S01]  /*3110*/  ISETP.GT.U32.AND P2, PT, R3.reuse, R122, PT ;  /* 0x0000007a0300720c */ /* 0x040fe20003f44070 */
[C---:B------:R-:W-:Y:S01]  /*3120*/  IMAD R132, R3.reuse, R11, R132 ;  /* 0x0000000b03847224 */ /* 0x040fe200078e0284 */
[----:B------:R-:W-:Y:S01]  /*3130*/  ISETP.GT.U32.AND P0, PT, R3, R130, PT ;  /* 0x000000820300720c */ /* 0x000fe20003f04070 */
[----:B------:R-:W-:-:S02]  /*3140*/  @!P5 IMAD.IADD R118, R118, 0x1, -R3 ;  /* 0x000000017676d824 */ /* 0x000fc400078e0a03 */
        /* <DEDUP_REMOVED lines=12> */
[----:B------:R-:W-:-:S02]  /*3210*/  IMAD.SHL.U32 R4, R214, 0x200000, RZ ;  /* 0x00200000d6047824 */ /* 0x000fc400078e00ff */
[--C-:B------:R-:W-:Y:S01]  /*3220*/  @!P5 IMAD.IADD R132, R132, 0x1, -R3.reuse ;  /* 0x000000018484d824 */ /* 0x100fe200078e0a03 */
[----:B------:R-:W-:Y:S01]  /*3230*/  ISETP.GE.AND P5, PT, R147, RZ, PT ;  /* 0x000000ff9300720c */ /* 0x000fe20003fa6270 */
[--C-:B------:R-:W-:Y:S01]  /*3240*/  @!P3 IMAD.IADD R118, R118, 0x1, -R3.reuse ;  /* 0x000000017676b824 */ /* 0x100fe200078e0a03 */
[C---:B------:R-:W-:Y:S01]  /*3250*/  ISETP.GT.U32.AND P3, PT, R3.reuse, R128, PT ;  /* 0x000000800300720c */ /* 0x040fe20003f64070 */
[--C-:B------:R-:W-:Y:S01]  /*3260*/  @!P6 IMAD.IADD R120, R120, 0x1, -R3.reuse ;  /* 0x000000017878e824 */ /* 0x100fe200078e0a03 */
[----:B------:R-:W-:Y:S01]  /*3270*/  ISETP.GT.U32.AND P4, PT, R3, R130, PT ;  /* 0x000000820300720c */ /* 0x000fe20003f84070 */
[--C-:B------:R-:W-:Y:S01]  /*3280*/  @!P1 IMAD.IADD R126, R126, 0x1, -R3.reuse ;  /* 0x000000017e7e9824 */ /* 0x100fe200078e0a03 */
[----:B------:R-:W-:Y:S01]  /*3290*/  LOP3.LUT R4, R4, 0x600000, RZ, 0xc0, !PT ;  /* 0x0060000004047812 */ /* 0x000fe200078ec0ff */
[--C-:B------:R-:W-:Y:S01]  /*32a0*/  @!P2 IMAD.IADD R134, R134, 0x1, -R3.reuse ;  /* 0x000000018686a824 */ /* 0x100fe200078e0a03 */
[----:B------:R-:W-:Y:S01]  /*32b0*/  ISETP.GE.AND P1, PT, R0, RZ, PT ;  /* 0x000000ff0000720c */ /* 0x000fe20003f26270 */
[----:B------:R-:W-:Y:S01]  /*32c0*/  @!P0 IMAD.IADD R124, R124, 0x1, -R3 ;  /* 0x000000017c7c8824 */ /* 0x000fe200078e0a03 */
[----:B------:R-:W-:Y:S01]  /*32d0*/  ISETP.GE.AND P2, PT, R145, RZ, PT ;  /* 0x000000ff9100720c */ /* 0x000fe20003f46270 */
[----:B------:R-:W-:Y:S01]  /*32e0*/  IMAD.SHL.U32 R7, R219, 0x2, RZ ;  /* 0x00000002db077824 */ /* 0x000fe200078e00ff */
[----:B------:R-:W-:Y:S01]  /*32f0*/  R2UR UR10, R4 ;  /* 0x00000000040a72ca */ /* 0x000fe200000e0000 */
[----:B------:R-:W-:Y:S01]  /*3300*/  IMAD.MOV.U32 R4, RZ, RZ, R5 ;  /* 0x000000ffff047224 */ /* 0x000fe200078e0005 */
[----:B------:R-:W-:Y:S01]  /*3310*/  ISETP.GT.U32.AND P6, PT, R3, R132, PT ;  /* 0x000000840300720c */ /* 0x000fe20003fc4070 */
[--C-:B------:R-:W-:Y:S01]  /*3320*/  @!P3 IMAD.IADD R128, R128, 0x1, -R3.reuse ;  /* 0x000000018080b824 */ /* 0x100fe200078e0a03 */
[----:B------:R-:W-:Y:S01]  /*3330*/  ISETP.GE.AND P3, PT, R142, RZ, PT ;  /* 0x000000ff8e00720c */ /* 0x000fe20003f66270 */
[----:B------:R-:W-:Y:S01]  /*3340*/  @!P5 IMAD.MOV R4, RZ, RZ, -R4 ;  /* 0x000000ffff04d224 */ /* 0x000fe200078e0a04 */
[----:B------:R-:W-:Y:S01]  /*3350*/  ISETP.GE.AND P5, PT, R143, RZ, PT ;  /* 0x000000ff8f00720c */ /* 0x000fe20003fa6270 */
[--C-:B------:R-:W-:Y:S01]  /*3360*/  @!P4 IMAD.IADD R130, R130, 0x1, -R3.reuse ;  /* 0x000000018282c824 */ /* 0x100fe200078e0a03 */
[----:B------:R-:W-:Y:S01]  /*3370*/  ISETP.GE.AND P4, PT, R144, RZ, PT ;  /* 0x000000ff9000720c */ /* 0x000fe20003f86270 */
[----:B------:R-:W-:Y:S01]  /*3380*/  @!P1 IMAD.MOV R8, RZ, RZ, -R8 ;  /* 0x000000ffff089224 */ /* 0x000fe200078e0a08 */
[----:B------:R-:W-:Y:S01]  /*3390*/  ISETP.GE.AND P1, PT, R141, RZ, PT ;  /* 0x000000ff8d00720c */ /* 0x000fe20003f26270 */
[----:B------:R-:W-:Y:S01]  /*33a0*/  @!P2 IMAD.MOV R10, RZ, RZ, -R10 ;  /* 0x000000ffff0aa224 */ /* 0x000fe200078e0a0a */
[----:B------:R-:W-:Y:S01]  /*33b0*/  ISETP.GE.AND P2, PT, R140, RZ, PT ;  /* 0x000000ff8c00720c */ /* 0x000fe20003f46270 */
[----:B------:R-:W-:Y:S01]  /*33c0*/  IMAD.MOV.U32 R5, RZ, RZ, R40 ;  /* 0x000000ffff057224 */ /* 0x000fe200078e0028 */
[----:B------:R-:W-:Y:S01]  /*33d0*/  LOP3.LUT R2, R7, 0x90, R2, 0x78, !PT ;  /* 0x0000009007027812 */ /* 0x000fe200078e7802 */
[----:B------:R-:W-:Y:S01]  /*33e0*/  @!P6 IMAD.IADD R132, R132, 0x1, -R3 ;  /* 0x000000018484e824 */ /* 0x000fe200078e0a03 */
[----:B--2---:R-:W-:Y:S01]  /*33f0*/  R2UR UR8, R9 ;  /* 0x00000000090872ca */ /* 0x004fe200000e0000 */
[----:B------:R-:W-:Y:S01]  /*3400*/  @!P3 IMAD.MOV R16, RZ, RZ, -R16 ;  /* 0x000000ffff10b224 */ /* 0x000fe200078e0a10 */
[----:B------:R-:W-:Y:S01]  /*3410*/  ISETP.GE.AND P3, PT, R137, RZ, PT ;  /* 0x000000ff8900720c */ /* 0x000fe20003f66270 */
        /* <DEDUP_REMOVED lines=8> */
[----:B------:R-:W-:Y:S01]  /*34a0*/  IMAD.MOV.U32 R3, RZ, RZ, R38 ;  /* 0x000000ffff037224 */ /* 0x000fe200078e0026 */
[----:B------:R-:W-:Y:S01]  /*34b0*/  ISETP.NE.AND P0, PT, R22, RZ, PT ;  /* 0x000000ff1600720c */ /* 0x000fe20003f05270 */
[----:B------:R-:W-:Y:S01]  /*34c0*/  IMAD.MOV.U32 R7, RZ, RZ, R46 ;  /* 0x000000ffff077224 */ /* 0x000fe200078e002e */
        /* <DEDUP_REMOVED lines=12> */
[----:B------:R-:W-:Y:S01]  /*3590*/  @!P0 LOP3.LUT R4, RZ, R22, RZ, 0x33, !PT ;  /* 0x00000016ff048212 */ /* 0x000fe200078e33ff */
[----:B------:R-:W-:Y:S01]  /*35a0*/  IMAD.MOV.U32 R9, RZ, RZ, R48 ;  /* 0x000000ffff097224 */ /* 0x000fe200078e0030 */
[----:B------:R-:W-:Y:S01]  /*35b0*/  ISETP.NE.AND P0, PT, R23, RZ, PT ;  /* 0x000000ff1700720c */ /* 0x000fe20003f05270 */
[----:B------:R-:W-:Y:S01]  /*35c0*/  @!P3 IMAD.MOV R5, RZ, RZ, -R5 ;  /* 0x000000ffff05b224 */ /* 0x000fe200078e0a05 */
[----:B------:R-:W-:Y:S01]  /*35d0*/  ISETP.GE.AND P3, PT, R49, RZ, PT ;  /* 0x000000ff3100720c */ /* 0x000fe20003f66270 */
[----:B------:R-:W-:Y:S01]  /*35e0*/  @!P5 IMAD.MOV R3, RZ, RZ, -R3 ;  /* 0x000000ffff03d224 */ /* 0x000fe200078e0a03 */
[----:B------:R-:W-:Y:S01]  /*35f0*/  ISETP.GE.AND P5, PT, R47, RZ, PT ;  /* 0x000000ff2f00720c */ /* 0x000fe20003fa6270 */
[----:B------:R-:W-:Y:S01]  /*3600*/  @!P4 IMAD.MOV R45, RZ, RZ, -R45 ;  /* 0x000000ffff2dc224 */ /* 0x000fe200078e0a2d */
[----:B------:R-:W-:Y:S01]  /*3610*/  ISETP.GE.AND P4, PT, R123, RZ, PT ;  /* 0x000000ff7b00720c */ /* 0x000fe20003f86270 */
[----:B------:R-:W-:Y:S01]  /*3620*/  IMAD.MOV.U32 R47, RZ, RZ, R42 ;  /* 0x000000ffff2f7224 */ /* 0x000fe200078e002a */
[----:B------:R-:W2:Y:S01]  /*3630*/  LDC.64 R22, c[0x0][0x3a0] ;  /* 0x0000e800ff167b82 */ /* 0x000ea20000000a00 */
[----:B------:R-:W-:Y:S01]  /*3640*/  IMAD.MOV.U32 R49, RZ, RZ, R44 ;  /* 0x000000ffff317224 */ /* 0x000fe200078e002c */
[C---:B------:R-:W-:Y:S01]  /*3650*/  SEL R40, R168.reuse, R10, !P0 ;  /* 0x0000000aa8287207 */ /* 0x040fe20004000000 */
[----:B------:R-:W-:Y:S01]  /*3660*/  @!P1 IMAD.MOV R47, RZ, RZ, -R47 ;  /* 0x000000ffff2f9224 */ /* 0x000fe200078e0a2f */
[----:B------:R-:W-:Y:S01]  /*3670*/  ISETP.GE.AND P1, PT, R121, RZ, PT ;  /* 0x000000ff7900720c */ /* 0x000fe20003f26270 */
[----:B------:R-:W-:Y:S01]  /*3680*/  @!P2 IMAD.MOV R49, RZ, RZ, -R49 ;  /* 0x000000ffff31a224 */ /* 0x000fe200078e0a31 */
[----:B------:R-:W-:Y:S01]  /*3690*/  ISETP.GE.AND P2, PT, R119, RZ, PT ;  /* 0x000000ff7700720c */ /* 0x000fe20003f46270 */
        /* <DEDUP_REMOVED lines=8> */
[----:B------:R-:W-:Y:S01]  /*3720*/  IMAD.MOV.U32 R53, RZ, RZ, R52 ;  /* 0x000000ffff357224 */ /* 0x000fe200078e0034 */
[C---:B------:R-:W-:Y:S01]  /*3730*/  SEL R44, R168.reuse, R18, !P0 ;  /* 0x00000012a82c7207 */ /* 0x040fe20004000000 */
[----:B------:R-:W-:Y:S01]  /*3740*/  @!P3 IMAD.MOV R51, RZ, RZ, -R51 ;  /* 0x000000ffff33b224 */ /* 0x000fe200078e0a33 */
[----:B------:R-:W-:Y:S01]  /*3750*/  ISETP.GE.AND P3, PT, R117, RZ, PT ;  /* 0x000000ff7500720c */ /* 0x000fe20003f66270 */
        /* <DEDUP_REMOVED lines=34> */
[----:B-1----:R-:W-:Y:S01]  /*3980*/  IMAD R17, R193, R20, RZ ;  /* 0x00000014c1117224 */ /* 0x002fe200078e02ff */
[----:B------:R-:W-:Y:S01]  /*3990*/  SEL R62, R168, R70, !P0 ;  /* 0x00000046a83e7207 */ /* 0x000fe20004000000 */
[----:B--2---:R-:W-:Y:S01]  /*39a0*/  VIADD R236, R22, 0x3f ;  /* 0x0000003f16ec7836 */ /* 0x004fe20000000000 */
[----:B------:R-:W-:Y:S01]  /*39b0*/  SEL R64, R168, R72, !P0 ;  /* 0x00000048a8407207 */ /* 0x000fe20004000000 */
        /* <DEDUP_REMOVED lines=10> */
[C---:B------:R-:W-:Y:S01]  /*3a60*/  IMAD R167, R20.reuse, 0x2, R17 ;  /* 0x0000000214a77824 */ /* 0x040fe200078e0211 */
[----:B------:R1:W-:Y:S01]  /*3a70*/  STL [R1], R236 ;  /* 0x000000ec01007387 */ /* 0x0003e20000100800 */
        /* <DEDUP_REMOVED lines=12> */
[----:B------:R-:W-:Y:S01]  /*3b40*/  IMAD R169, R20, 0x2, R167 ;  /* 0x0000000214a97824 */ /* 0x000fe200078e02a7 */
[C---:B------:R-:W-:Y:S01]  /*3b50*/  SEL R125, R168.reuse, R78, !P0 ;  /* 0x0000004ea87d7207 */ /* 0x040fe20004000000 */
[----:B------:R-:W-:Y:S01]  /*3b60*/  @!P6 IMAD.MOV R136, RZ, RZ, -R136 ;  /* 0x000000ffff88e224 */ /* 0x000fe200078e0a88 */
        /* <DEDUP_REMOVED lines=12> */
[----:B------:R-:W-:Y:S01]  /*3c30*/  SEL R92, R168, R6, !P0 ;  /* 0x00000006a85c7207 */ /* 0x000fe20004000000 */
[----:B------:R-:W-:Y:S01]  /*3c40*/  IMAD R23, R4, R23, RZ ;  /* 0x0000001704177224 */ /* 0x000fe200078e02ff */
        /* <DEDUP_REMOVED lines=13> */
[----:B------:R-:W-:Y:S01]  /*3d20*/  UIADD3 UR10, UPT, UPT, UR8, UR10, URZ ;  /* 0x0000000a080a7290 */ /* 0x000fe2000fffe0ff */
        /* <DEDUP_REMOVED lines=12> */
[----:B------:R-:W-:-:S02]  /*3df0*/  SEL R39, R168, R26, !P0 ;  /* 0x0000001aa8277207 */ /* 0x000fc40004000000 */
[----:B------:R-:W-:Y:S01]  /*3e00*/  SEL R61, R168, R68, !P0 ;  /* 0x00000044a83d7207 */ /* 0x000fe20004000000 */
[----:B------:R-:W-:Y:S01]  /*3e10*/  IMAD R26, R20, 0x2, R19 ;  /* 0x00000002141a7824 */ /* 0x000fe200078e0213 */
[C---:B------:R-:W-:Y:S01]  /*3e20*/  SEL R63, R168.reuse, R74, !P0 ;  /* 0x0000004aa83f7207 */ /* 0x040fe20004000000 */
[----:B------:R-:W-:Y:S01]  /*3e30*/  @!P4 IMAD.MOV R126, RZ, RZ, -R126 ;  /* 0x000000ffff7ec224 */ /* 0x000fe200078e0a7e */
[----:B------:R-:W-:Y:S01]  /*3e40*/  SEL R65, R168, R76, !P0 ;  /* 0x0000004ca8417207 */ /* 0x000fe20004000000 */
[----:B------:R-:W-:Y:S01]  /*3e50*/  IMAD R28, R20, 0x2, R26 ;  /* 0x00000002141c7824 */ /* 0x000fe200078e021a */
[C---:B------:R-:W-:Y:S01]  /*3e60*/  SEL R37, R168.reuse, R16, !P0 ;  /* 0x00000010a8257207 */ /* 0x040fe20004000000 */
[----:B------:R-:W-:Y:S01]  /*3e70*/  @!P5 IMAD.MOV R128, RZ, RZ, -R128 ;  /* 0x000000ffff80d224 */ /* 0x000fe200078e0a80 */
[C---:B------:R-:W-:Y:S01]  /*3e80*/  SEL R52, R168.reuse, R3, !P0 ;  /* 0x00000003a8347207 */ /* 0x040fe20004000000 */
[----:B------:R-:W-:Y:S01]  /*3e90*/  @!P3 IMAD.MOV R130, RZ, RZ, -R130 ;  /* 0x000000ffff82b224 */ /* 0x000fe200078e0a82 */
[C---:B------:R-:W-:Y:S01]  /*3ea0*/  SEL R50, R168.reuse, R5, !P0 ;  /* 0x00000005a8327207 */ /* 0x040fe20004000000 */
[----:B------:R-:W-:Y:S01]  /*3eb0*/  @!P1 IMAD.MOV R132, RZ, RZ, -R132 ;  /* 0x000000ffff849224 */ /* 0x000fe200078e0a84 */
[C---:B------:R-:W-:Y:S01]  /*3ec0*/  SEL R47, R168.reuse, R47, !P0 ;  /* 0x0000002fa82f7207 */ /* 0x040fe20004000000 */
[----:B------:R-:W-:Y:S01]  /*3ed0*/  @!P2 IMAD.MOV R134, RZ, RZ, -R134 ;  /* 0x000000ffff86a224 */ /* 0x000fe200078e0a86 */
[----:B------:R-:W-:Y:S01]  /*3ee0*/  SEL R49, R168, R49, !P0 ;  /* 0x00000031a8317207 */ /* 0x000fe20004000000 */
[----:B------:R-:W-:Y:S01]  /*3ef0*/  IMAD R29, R20, 0x2, R28 ;  /* 0x00000002141d7824 */ /* 0x000fe200078e021c */
[----:B------:R-:W-:-:S02]  /*3f00*/  SEL R56, R168, R7, !P0 ;  /* 0x00000007a8387207 */ /* 0x000fc40004000000 */
[----:B------:R-:W-:Y:S01]  /*3f10*/  SEL R54, R168, R9, !P0 ;  /* 0x00000009a8367207 */ /* 0x000fe20004000000 */
[----:B------:R-:W-:Y:S01]  /*3f20*/  IMAD R81, R20, 0x2, R29 ;  /* 0x0000000214517824 */ /* 0x000fe200078e021d */
[C---:B------:R-:W-:Y:S02]  /*3f30*/  SEL R51, R168.reuse, R51, !P0 ;  /* 0x00000033a8337207 */ /* 0x040fe40004000000 */
[C---:B------:R-:W-:Y:S02]  /*3f40*/  SEL R53, R168.reuse, R53, !P0 ;  /* 0x00000035a8357207 */ /* 0x040fe40004000000 */
[C---:B------:R-:W-:Y:S02]  /*3f50*/  SEL R60, R168.reuse, R11, !P0 ;  /* 0x0000000ba83c7207 */ /* 0x040fe40004000000 */
[C---:B------:R-:W-:Y:S02]  /*3f60*/  SEL R58, R168.reuse, R13, !P0 ;  /* 0x0000000da83a7207 */ /* 0x040fe40004000000 */
[----:B------:R-:W-:-:S02]  /*3f70*/  SEL R55, R168, R55, !P0 ;  /* 0x00000037a8377207 */ /* 0x000fc40004000000 */
[C---:B------:R-:W-:Y:S02]  /*3f80*/  SEL R57, R168.reuse, R57, !P0 ;  /* 0x00000039a8397207 */ /* 0x040fe40004000000 */
        /* <DEDUP_REMOVED lines=29> */
[----:B------:R-:W-:Y:S01]  /*4160*/  SEL R168, R168, R136, !P0 ;  /* 0x00000088a8a87207 */ /* 0x000fe20004000000 */
[----:B------:R-:W-:Y:S01]  /*4170*/  BAR.SYNC.DEFER_BLOCKING 0x0 ;  /* 0x0000000000007b1d */ /* 0x000fe20000010000 */
[----:B------:R-:W-:-:S05]  /*4180*/  LOP3.LUT P1, RZ, R101, 0x7f, RZ, 0xc0, !PT ;  /* 0x0000007f65ff7812 */ /* 0x000fca000782c0ff */
[----:B-1--4-:R-:W-:Y:S08]  /*4190*/  BRA.U UP0, `(.L_x_5) ;  /* 0x0000000100187547 */ /* 0x012ff0000b800000 */
[----:B------:R-:W-:Y:S01]  /*41a0*/  ELECT P0, URZ, PT ;  /* 0x0000000000ff782f */ /* 0x000fe20003800000 */
[----:B------:R-:W-:Y:S01]  /*41b0*/  IMAD.MOV.U32 R3, RZ, RZ, 0x1 ;  /* 0x00000001ff037424 */ /* 0x000fe200078e00ff */
[----:B------:R-:W-:Y:S01]  /*41c0*/  UMOV UR5, 0x40 ;  /* 0x0000004000057882 */ /* 0x000fe20000000000 */
[----:B------:R-:W-:Y:S01]  /*41d0*/  UVIRTCOUNT.DEALLOC.SMPOOL 0x80 ;  /* 0x000000800000784c */ /* 0x000fe20000000000 */
[----:B------:R-:W-:-:S09]  /*41e0*/  ULEA UR5, UR4, UR5, 0x18 ;  /* 0x0000000504057291 */ /* 0x000fd2000f8ec0ff */
[----:B------:R1:W-:Y:S03]  /*41f0*/  @P0 STS.U8 [UR5], R3 ;  /* 0x00000003ff000988 */ /* 0x0003e60008000005 */
.L_x_5:
[----:B------:R-:W-:Y:S01]  /*4200*/  STTM.16dp32bit_t0_t15.x64 tmem[UR10], RZ ;  /* 0x000000ff000079ed */ /* 0x000fe20008b0000a */
[----:B------:R-:W-:Y:S01]  /*4210*/  STTM.16dp32bit_t16_t31.x64 tmem[UR10+0x40], RZ ;  /* 0x000040ff000079ed */ /* 0x000fe20008b2000a */
[----:B------:R-:W2:Y:S02]  /*4220*/  FENCE.VIEW.ASYNC.T ;  /* 0x00000000000073c6 */ /* 0x000ea40000000200 */
[----:B--2---:R-:W-:Y:S01]  /*4230*/  VOTEU.ALL UP1, P1 ;  /* 0x0000000000ff7886 */ /* 0x004fe20000820000 */
[----:B------:R-:W-:Y:S01]  /*4240*/  IMAD R27, R20, 0x2, R81 ;  /* 0x00000002141b7824 */ /* 0x000fe200078e0251 */
[----:B------:R-:W-:Y:S01]  /*4250*/  VOTEU.ALL UP2, P1 ;  /* 0x0000000000ff7886 */ /* 0x000fe20000840000 */
[----:B------:R-:W-:Y:S01]  /*4260*/  ISETP.GT.AND P0, PT, R236, 0x3f, PT ;  /* 0x0000003fec00780c */ /* 0x000fe20003f04270 */
[----:B------:R-:W-:Y:S01]  /*4270*/  IMAD.SHL.U32 R86, R23, 0x2, RZ ;  /* 0x0000000217567824 */ /* 0x000fe200078e00ff */
[----:B------:R-:W-:-:S04]  /*4280*/  @!UP1 UIADD3 UR4, UPT, UPT, -UR6, 0x100000, URZ ;  /* 0x0010000006049890 */ /* 0x000fc8000fffe1ff */
[----:B------:R-:W-:Y:S02]  /*4290*/  @!UP1 USHF.L.U32 UR5, UR4, 0xb, URZ ;  /* 0x0000000b04059899 */ /* 0x000fe400080006ff */
[----:B------:R-:W-:Y:S01]  /*42a0*/  @!UP1 USHF.L.U32 UR4, UR4, 0x1, URZ ;  /* 0x0000000104049899 */ /* 0x000fe200080006ff */
[----:B------:R-:W-:Y:S01]  /*42b0*/  BAR.SYNC.DEFER_BLOCKING 0x0 ;  /* 0x0000000000007b1d */ /* 0x000fe20000010000 */
[----:B------:R-:W-:Y:S01]  /*42c0*/  IMAD R80, R20, 0x2, R27 ;  /* 0x0000000214507824 */ /* 0x000fe200078e021b */
[----:B------:R-:W-:Y:S02]  /*42d0*/  ISETP.LT.AND P2, PT, R25, R22, P0 ;  /* 0x000000161900720c */ /* 0x000fe40000741270 */
[----:B------:R-:W-:Y:S01]  /*42e0*/  IADD3 R170, P3, PT, R86, UR16, RZ ;  /* 0x0000001056aa7c10 */ /* 0x000fe2000ff7e0ff */
[----:B-1----:R-:W-:-:S03]  /*42f0*/  IMAD R3, R20, 0x2, R80 ;  /* 0x0000000214037824 */ /* 0x002fc600078e0250 */
[----:B------:R-:W-:Y:S01]  /*4300*/  LEA.HI.X.SX32 R195, R23, UR17, 0x1, P3 ;  /* 0x0000001117c37c11 */ /* 0x000fe200098f0eff */
[----:B------:R-:W-:Y:S01]  /*4310*/  IMAD R9, R20, 0x2, R3 ;  /* 0x0000000214097824 */ /* 0x000fe200078e0203 */
[----:B------:R-:W-:-:S03]  /*4320*/  LEA R4, P3, R213, R170, 0x1 ;  /* 0x000000aad5047211 */ /* 0x000fc600078608ff */
[C---:B------:R-:W-:Y:S01]  /*4330*/  IMAD R25, R20.reuse, 0x2, R9 ;  /* 0x0000000214197824 */ /* 0x040fe200078e0209 */
[----:B------:R-:W-:Y:S01]  /*4340*/  LEA.HI.X.SX32 R5, R213, R195, 0x1, P3 ;  /* 0x000000c3d5057211 */ /* 0x000fe200018f0eff */
[----:B------:R-:W1:Y:S02]  /*4350*/  FENCE.VIEW.ASYNC.S ;  /* 0x00000000000073c6 */ /* 0x000e640000000000 */
[----:B-1----:R1:W2:Y:S02]  /*4360*/  @!UP2 SYNCS.EXCH.64 URZ, [UR11], UR4 ;  /* 0x000000040bffa5b2 */ /* 0x0022a40008000100 */
[----:B--2---:R-:W-:Y:S01]  /*4370*/  BAR.SYNC.DEFER_BLOCKING 0x0 ;  /* 0x0000000000007b1d */ /* 0x004fe20000010000 */
[----:B------:R-:W-:Y:S01]  /*4380*/  IMAD R31, R20, 0x2, R25 ;  /* 0x00000002141f7824 */ /* 0x000fe200078e0219 */
[----:B------:R-:W-:-:S03]  /*4390*/  ISETP.LT.AND P4, PT, R15, R22, P0 ;  /* 0x000000160f00720c */ /* 0x000fc60000781270 */
[----:B------:R-:W-:Y:S01]  /*43a0*/  IMAD R11, R20, 0x2, R31 ;  /* 0x00000002140b7824 */ /* 0x000fe200078e021f */
[----:B------:R-:W-:-:S03]  /*43b0*/  LOP3.LUT R218, R193, 0x18, RZ, 0xfc, !PT ;  /* 0x00000018c1da7812 */ /* 0x000fc600078efcff */
[C---:B------:R-:W-:Y:S01]  /*43c0*/  IMAD R13, R20.reuse, 0x2, R11 ;  /* 0x00000002140d7824 */ /* 0x040fe200078e020b */
[----:B------:R-:W-:Y:S01]  /*43d0*/  LOP3.LUT R217, R193, 0x1a, RZ, 0xfc, !PT ;  /* 0x0000001ac1d97812 */ /* 0x000fe200078efcff */
[----:B-1----:R-:W1:Y:S02]  /*43e0*/  LDCU UR4, c[0x0][0x3b0] ;  /* 0x00007600ff0477ac */ /* 0x002e640008000800 */
[----:B------:R-:W-:Y:S01]  /*43f0*/  IMAD R87, R20, 0x2, R13 ;  /* 0x0000000214577824 */ /* 0x000fe200078e020d */
[----:B------:R-:W-:Y:S02]  /*4400*/  PRMT R196, RZ, 0x7610, R196 ;  /* 0x00007610ffc47816 */ /* 0x000fe400000000c4 */
[----:B------:R-:W-:Y:S01]  /*4410*/  ISETP.LT.AND P3, PT, R218, R22, P0 ;  /* 0x00000016da00720c */ /* 0x000fe20000761270 */
[----:B------:R-:W-:Y:S01]  /*4420*/  IMAD R85, R20, 0x2, R87 ;  /* 0x0000000214557824 */ /* 0x000fe200078e0257 */
[----:B0-----:R0:W2:Y:S01]  /*4430*/  @P2 LDG.E.U16 R194, desc[UR20][R4.64] ;  /* 0x0000001404c22981 */ /* 0x0010a2000c1e1500 */
[----:B------:R-:W-:-:S02]  /*4440*/  LEA R6, P2, R29, R170, 0x1 ;  /* 0x000000aa1d067211 */ /* 0x000fc400078408ff */
[----:B------:R-:W-:Y:S02]  /*4450*/  PRMT R192, RZ, 0x7610, R192 ;  /* 0x00007610ffc07816 */ /* 0x000fe400000000c0 */
[-C--:B------:R-:W-:Y:S02]  /*4460*/  LEA.HI.X.SX32 R7, R29, R195.reuse, 0x1, P2 ;  /* 0x000000c31d077211 */ /* 0x080fe400010f0eff */
[----:B------:R-:W-:Y:S01]  /*4470*/  ISETP.LT.AND P2, PT, R217, R22, P0 ;  /* 0x00000016d900720c */ /* 0x000fe20000741270 */
[C---:B------:R-:W-:Y:S01]  /*4480*/  IMAD R15, R20.reuse, 0x2, R85 ;  /* 0x00000002140f7824 */ /* 0x040fe200078e0255 */
[C---:B0-----:R-:W-:Y:S01]  /*4490*/  LEA R4, P5, R3.reuse, R170, 0x1 ;  /* 0x000000aa03047211 */ /* 0x041fe200078a08ff */
[----:B------:R0:W3:Y:S01]  /*44a0*/  @P4 LDG.E.U16 R196, desc[UR20][R6.64] ;  /* 0x0000001406c44981 */ /* 0x0000e2000c1e1500 */
[----:B------:R-:W-:Y:S01]  /*44b0*/  PRMT R180, RZ, 0x7610, R180 ;  /* 0x00007610ffb47816 */ /* 0x000fe200000000b4 */
[----:B------:R-:W-:Y:S01]  /*44c0*/  IMAD R89, R20, 0x2, R15 ;  /* 0x0000000214597824 */ /* 0x000fe200078e020f */
[----:B------:R-:W-:-:S02]  /*44d0*/  LEA.HI.X.SX32 R5, R3, R195, 0x1, P5 ;  /* 0x000000c303057211 */ /* 0x000fc400028f0eff */
[----:B------:R-:W-:Y:S02]  /*44e0*/  LOP3.LUT R3, R193, 0x20, RZ, 0xfc, !PT ;  /* 0x00000020c1037812 */ /* 0x000fe400078efcff */
[C---:B0-----:R-:W-:Y:S01]  /*44f0*/  LEA R6, P4, R9.reuse, R170, 0x1 ;  /* 0x000000aa09067211 */ /* 0x041fe200078808ff */
[----:B------:R0:W4:Y:S03]  /*4500*/  @P3 LDG.E.U16 R192, desc[UR20][R4.64] ;  /* 0x0000001404c03981 */ /* 0x000126000c1e1500 */
[----:B------:R-:W-:Y:S01]  /*4510*/  LEA.HI.X.SX32 R7, R9, R195, 0x1, P4 ;  /* 0x000000c309077211 */ /* 0x000fe200020f0eff */
[----:B------:R-:W-:Y:S01]  /*4520*/  IMAD R91, R20, 0x2, R89 ;  /* 0x00000002145b7824 */ /* 0x000fe200078e0259 */
[----:B------:R-:W-:-:S03]  /*4530*/  ISETP.LT.AND P3, PT, R3, R22, P0 ;  /* 0x000000160300720c */ /* 0x000fc60000761270 */
[----:B------:R5:W2:Y:S01]  /*4540*/  @P2 LDG.E.U16 R180, desc[UR20][R6.64] ;  /* 0x0000001406b42981 */ /* 0x000aa2000c1e1500 */
[----:B0-----:R-:W-:Y:S01]  /*4550*/  LOP3.LUT R4, R193, 0x22, RZ, 0xfc, !PT ;  /* 0x00000022c1047812 */ /* 0x001fe200078efcff */
[----:B------:R-:W-:-:S03]  /*4560*/  IMAD R33, R20, 0x2, R91 ;  /* 0x0000000214217824 */ /* 0x000fc600078e025b */
[----:B------:R-:W-:Y:S02]  /*4570*/  ISETP.LT.AND P2, PT, R4, R22, P0 ;  /* 0x000000160400720c */ /* 0x000fe40000741270 */
[CC--:B-----5:R-:W-:Y:S02]  /*4580*/  LEA R6, P4, R11.reuse, R170.reuse, 0x1 ;  /* 0x000000aa0b067211 */ /* 0x0e0fe400078808ff */
[----:B------:R-:W-:Y:S02]  /*4590*/  PRMT R191, RZ, 0x7610, R191 ;  /* 0x00007610ffbf7816 */ /* 0x000fe400000000bf */
[-C--:B------:R-:W-:Y:S01]  /*45a0*/  LEA.HI.X.SX32 R7, R11, R195.reuse, 0x1, P4 ;  /* 0x000000c30b077211 */ /* 0x080fe200020f0eff */
[C---:B------:R-:W-:Y:S01]  /*45b0*/  IMAD R11, R20.reuse, 0x2, R33 ;  /* 0x00000002140b7824 */ /* 0x040fe200078e0221 */
[----:B------:R-:W-:Y:S02]  /*45c0*/  LEA R8, P5, R13, R170, 0x1 ;  /* 0x000000aa0d087211 */ /* 0x000fe400078a08ff */
[----:B------:R-:W-:Y:S01]  /*45d0*/  LOP3.LUT R5, R193, 0x28, RZ, 0xfc, !PT ;  /* 0x00000028c1057812 */ /* 0x000fe200078efcff */
[C---:B------:R-:W-:Y:S01]  /*45e0*/  IMAD R95, R20.reuse, 0x2, R11 ;  /* 0x00000002145f7824 */ /* 0x040fe200078e020b */
[----:B------:R-:W-:Y:S01]  /*45f0*/  PRMT R187, RZ, 0x7610, R187 ;  /* 0x00007610ffbb7816 */ /* 0x000fe200000000bb */
[----:B------:R0:W5:Y:S01]  /*4600*/  @P3 LDG.E.U16 R191, desc[UR20][R6.64] ;  /* 0x0000001406bf3981 */ /* 0x000162000c1e1500 */
[----:B------:R-:W-:Y:S01]  /*4610*/  LEA.HI.X.SX32 R9, R13, R195, 0x1, P5 ;  /* 0x000000c30d097211 */ /* 0x000fe200028f0eff */
[----:B------:R-:W-:Y:S01]  /*4620*/  IMAD R97, R20, 0x2, R95 ;  /* 0x0000000214617824 */ /* 0x000fe200078e025f */
[----:B------:R-:W-:-:S03]  /*4630*/  ISETP.LT.AND P3, PT, R5, R22, P0 ;  /* 0x000000160500720c */ /* 0x000fc60000761270 */
[----:B------:R1:W2:Y:S01]  /*4640*/  @P2 LDG.E.U16 R187, desc[UR20][R8.64] ;  /* 0x0000001408bb2981 */ /* 0x0002a2000c1e1500 */
[----:B------:R-:W-:Y:S01]  /*4650*/  IMAD R83, R20, 0x2, R97 ;  /* 0x0000000214537824 */ /* 0x000fe200078e0261 */
[C---:B0-----:R-:W-:Y:S02]  /*4660*/  LOP3.LUT R6, R193.reuse, 0x30, RZ, 0xfc, !PT ;  /* 0x00000030c1067812 */ /* 0x041fe400078efcff */
[----:B------:R-:W-:Y:S02]  /*4670*/  LOP3.LUT R7, R193, 0x38, RZ, 0xfc, !PT ;  /* 0x00000038c1077812 */ /* 0x000fe400078efcff */
[----:B------:R-:W-:Y:S02]  /*4680*/  ISETP.LT.AND P4, PT, R6, R22, P0 ;  /* 0x000000160600720c */ /* 0x000fe40000781270 */
[C---:B-1----:R-:W-:Y:S02]  /*4690*/  LEA R8, P2, R15.reuse, R170, 0x1 ;  /* 0x000000aa0f087211 */ /* 0x042fe400078408ff */
[----:B------:R-:W-:Y:S01]  /*46a0*/  PRMT R190, RZ, 0x7610, R190 ;  /* 0x00007610ffbe7816 */ /* 0x000fe200000000be */
[----:B------:R-:W-:Y:S01]  /*46b0*/  IMAD R99, R20, 0x2, R83 ;  /* 0x0000000214637824 */ /* 0x000fe200078e0253 */
[----:B------:R-:W-:-:S02]  /*46c0*/  LEA.HI.X.SX32 R9, R15, R195, 0x1, P2 ;  /* 0x000000c30f097211 */ /* 0x000fc400010f0eff */
[----:B------:R-:W-:Y:S02]  /*46d0*/  ISETP.LT.AND P2, PT, R7, R22, P0 ;  /* 0x000000160700720c */ /* 0x000fe40000741270 */
[-C--:B------:R-:W-:Y:S01]  /*46e0*/  LEA R10, P5, R11, R170.reuse, 0x1 ;  /* 0x000000aa0b0a7211 */ /* 0x080fe200078a08ff */
[----:B------:R0:W2:Y:S01]  /*46f0*/  @P3 LDG.E.U16 R190, desc[UR20][R8.64] ;  /* 0x0000001408be3981 */ /* 0x0000a2000c1e1500 */
[----:B------:R-:W-:Y:S02]  /*4700*/  PRMT R189, RZ, 0x7610, R189 ;  /* 0x00007610ffbd7816 */ /* 0x000fe400000000bd */
[----:B------:R-:W-:Y:S02]  /*4710*/  LEA R12, P3, R99, R170, 0x1 ;  /* 0x000000aa630c7211 */ /* 0x000fe400078608ff */
[----:B------:R-:W-:Y:S02]  /*4720*/  LEA.HI.X.SX32 R11, R11, R195, 0x1, P5 ;  /* 0x000000c30b0b7211 */ /* 0x000fe400028f0eff */
[----:B------:R-:W-:-:S02]  /*4730*/  PRMT R188, RZ, 0x7610, R188 ;  /* 0x00007610ffbc7816 */ /* 0x000fc400000000bc */
[C---:B0-----:R-:W-:Y:S01]  /*4740*/  LOP3.LUT R8, R193.reuse, 0x2a, RZ, 0xfc, !PT ;  /* 0x0000002ac1087812 */ /* 0x041fe200078efcff */
[----:B------:R0:W2:Y:S01]  /*4750*/  @P4 LDG.E.U16 R189, desc[UR20][R10.64] ;  /* 0x000000140abd4981 */ /* 0x0000a2000c1e1500 */
[----:B------:R-:W-:Y:S02]  /*4760*/  LOP3.LUT R9, R193, 0x32, RZ, 0xfc, !PT ;  /* 0x00000032c1097812 */ /* 0x000fe400078efcff */
[----:B------:R-:W-:Y:S02]  /*4770*/  LEA.HI.X.SX32 R13, R99, R195, 0x1, P3 ;  /* 0x000000c3630d7211 */ /* 0x000fe400018f0eff */
[-C--:B------:R-:W-:Y:S02]  /*4780*/  ISETP.LT.AND P3, PT, R8, R22.reuse, P0 ;  /* 0x000000160800720c */ /* 0x080fe40000761270 */
[----:B------:R-:W-:Y:S01]  /*4790*/  ISETP.LT.AND P4, PT, R9, R22, P0 ;  /* 0x000000160900720c */ /* 0x000fe20000781270 */
[----:B------:R1:W2:Y:S01]  /*47a0*/  @P2 LDG.E.U16 R188, desc[UR20][R12.64] ;  /* 0x000000140cbc2981 */ /* 0x0002a2000c1e1500 */
[----:B------:R-:W-:-:S02]  /*47b0*/  LEA R14, P5, R95, R170, 0x1 ;  /* 0x000000aa5f0e7211 */ /* 0x000fc400078a08ff */
[----:B0-----:R-:W-:Y:S02]  /*47c0*/  LOP3.LUT R10, R193, 0x3a, RZ, 0xfc, !PT ;  /* 0x0000003ac10a7812 */ /* 0x001fe400078efcff */
[----:B------:R-:W-:Y:S02]  /*47d0*/  PRMT R186, RZ, 0x7610, R186 ;  /* 0x00007610ffba7816 */ /* 0x000fe400000000ba */
[----:B------:R-:W-:Y:S02]  /*47e0*/  PRMT R185, RZ, 0x7610, R185 ;  /* 0x00007610ffb97816 */ /* 0x000fe400000000b9 */
[----:B-1----:R-:W-:Y:S01]  /*47f0*/  LEA R12, P2, R89, R170, 0x1 ;  /* 0x000000aa590c7211 */ /* 0x002fe200078408ff */
[----:B------:R-:W-:Y:S01]  /*4800*/  IMAD R99, R20, 0x2, R99 ;  /* 0x0000000214637824 */ /* 0x000fe200078e0263 */
[-C--:B------:R-:W-:Y:S02]  /*4810*/  LEA.HI.X.SX32 R15, R95, R195.reuse, 0x1, P5 ;  /* 0x000000c35f0f7211 */ /* 0x080fe400028f0eff */
[----:B------:R-:W-:-:S02]  /*4820*/  LEA.HI.X.SX32 R13, R89, R195, 0x1, P2 ;  /* 0x000000c3590d7211 */ /* 0x000fc400010f0eff */
[----:B------:R-:W-:Y:S01]  /*4830*/  ISETP.LT.AND P2, PT, R10, R22, P0 ;  /* 0x000000160a00720c */ /* 0x000fe20000741270 */
[----:B------:R-:W2:Y:S01]  /*4840*/  @P4 LDG.E.U16 R185, desc[UR20][R14.64] ;  /* 0x000000140eb94981 */ /* 0x000ea2000c1e1500 */
[----:B------:R-:W-:-:S03]  /*4850*/  LOP3.LUT R18, R193, 0xa, RZ, 0xfc, !PT ;  /* 0x0000000ac1127812 */ /* 0x000fc600078efcff */
[----:B------:R0:W2:Y:S01]  /*4860*/  @P3 LDG.E.U16 R186, desc[UR20][R12.64] ;  /* 0x000000140cba3981 */ /* 0x0000a2000c1e1500 */
[----:B------:R-:W-:Y:S02]  /*4870*/  ISETP.LT.AND P4, PT, R18, R22, P0 ;  /* 0x000000161200720c */ /* 0x000fe40000781270 */
[----:B------:R-:W-:Y:S02]  /*4880*/  SHF.R.U32.HI R11, RZ, 0x6, R101 ;  /* 0x00000006ff0b7819 */ /* 0x000fe40000011665 */
[----:B------:R-:W-:Y:S02]  /*4890*/  PRMT R184, RZ, 0x7610, R184 ;  /* 0x00007610ffb87816 */ /* 0x000fe400000000b8 */
[-C--:B0-----:R-:W-:Y:S02]  /*48a0*/  LEA R12, P3, R99, R170.reuse, 0x1 ;  /* 0x000000aa630c7211 */ /* 0x081fe400078608ff */
[----:B------:R-:W-:Y:S02]  /*48b0*/  LEA R14, P5, R19, R170, 0x1 ;  /* 0x000000aa130e7211 */ /* 0x000fe400078a08ff */
[----:B------:R-:W-:-:S02]  /*48c0*/  LEA.HI.X.SX32 R13, R99, R195, 0x1, P3 ;  /* 0x000000c3630d7211 */ /* 0x000fc400018f0eff */
[----:B------:R-:W-:Y:S02]  /*48d0*/  SGXT.U32 R11, R11, 0x1 ;  /* 0x000000010b0b781a */ /* 0x000fe40000000000 */
[----:B------:R-:W-:Y:S01]  /*48e0*/  PRMT R183, RZ, 0x7610, R183 ;  /* 0x00007610ffb77816 */ /* 0x000fe200000000b7 */
[----:B------:R0:W2:Y:S01]  /*48f0*/  @P2 LDG.E.U16 R184, desc[UR20][R12.64] ;  /* 0x000000140cb82981 */ /* 0x0000a2000c1e1500 */
[----:B------:R-:W-:Y:S02]  /*4900*/  LEA.HI.X.SX32 R15, R19, R195, 0x1, P5 ;  /* 0x000000c3130f7211 */ /* 0x000fe400028f0eff */
[----:B------:R-:W-:-:S03]  /*4910*/  ISETP.LT.AND P2, PT, R11, R22, P0 ;  /* 0x000000160b00720c */ /* 0x000fc60000741270 */
[----:B------:R1:W2:Y:S01]  /*4920*/  @P4 LDG.E.U16 R183, desc[UR20][R14.64] ;  /* 0x000000140eb74981 */ /* 0x0002a2000c1e1500 */
[C---:B------:R-:W-:Y:S02]  /*4930*/  LEA R88, P4, R17.reuse, R170, 0x1 ;  /* 0x000000aa11587211 */ /* 0x040fe400078808ff */
[----:B------:R-:W-:Y:S02]  /*4940*/  PRMT R197, RZ, 0x7610, R197 ;  /* 0x00007610ffc57816 */ /* 0x000fe400000000c5 */
[----:B------:R-:W-:-:S05]  /*4950*/  LEA.HI.X.SX32 R89, R17, R195, 0x1, P4 ;  /* 0x000000c311597211 */ /* 0x000fca00020f0eff */
[----:B------:R-:W2:Y:S01]  /*4960*/  @P2 LDG.E.U16 R197, desc[UR20][R88.64] ;  /* 0x0000001458c52981 */ /* 0x000ea2000c1e1500 */
[----:B------:R-:W-:-:S04]  /*4970*/  LOP3.LUT R16, R193, 0x12, RZ, 0xfc, !PT ;  /* 0x00000012c1107812 */ /* 0x000fc800078efcff */
[----:B------:R-:W-:Y:S02]  /*4980*/  ISETP.LT.AND P3, PT, R16, R22, P0 ;  /* 0x000000161000720c */ /* 0x000fe40000761270 */
[C---:B0-----:R-:W-:Y:S02]  /*4990*/  LEA R12, P6, R81.reuse, R170, 0x1 ;  /* 0x000000aa510c7211 */ /* 0x041fe400078c08ff */
[----:B------:R-:W-:Y:S02]  /*49a0*/  PRMT R182, RZ, 0x7610, R182 ;  /* 0x00007610ffb67816 */ /* 0x000fe400000000b6 */
[----:B------:R-:W-:Y:S02]  /*49b0*/  LEA.HI.X.SX32 R13, R81, R195, 0x1, P6 ;  /* 0x000000c3510d7211 */ /* 0x000fe400030f0eff */
[C---:B------:R-:W-:Y:S02]  /*49c0*/  LOP3.LUT R216, R193.reuse, 0x1c, RZ, 0xfc, !PT ;  /* 0x0000001cc1d87812 */ /* 0x040fe400078efcff */
[----:B------:R-:W-:-:S03]  /*49d0*/  LOP3.LUT R11, R193, 0x24, RZ, 0xfc, !PT ;  /* 0x00000024c10b7812 */ /* 0x000fc600078efcff */
[----:B------:R0:W2:Y:S01]  /*49e0*/  @P3 LDG.E.U16 R182, desc[UR20][R12.64] ;  /* 0x000000140cb63981 */ /* 0x0000a2000c1e1500 */
[-C--:B------:R-:W-:Y:S02]  /*49f0*/  ISETP.LT.AND P3, PT, R216, R22.reuse, P0 ;  /* 0x00000016d800720c */ /* 0x080fe40000761270 */
[----:B------:R-:W-:Y:S02]  /*4a00*/  ISETP.LT.AND P4, PT, R11, R22, P0 ;  /* 0x000000160b00720c */ /* 0x000fe40000781270 */
[-C--:B------:R-:W-:Y:S02]  /*4a10*/  LEA R16, P5, R25, R170.reuse, 0x1 ;  /* 0x000000aa19107211 */ /* 0x080fe400078a08ff */
[----:B-1----:R-:W-:Y:S02]  /*4a20*/  LEA R14, P6, R87, R170, 0x1 ;  /* 0x000000aa570e7211 */ /* 0x002fe400078c08ff */
[----:B------:R-:W-:Y:S02]  /*4a30*/  PRMT R173, RZ, 0x7610, R173 ;  /* 0x00007610ffad7816 */ /* 0x000fe400000000ad */
[----:B0-----:R-:W-:-:S02]  /*4a40*/  LOP3.LUT R12, R193, 0x2c, RZ, 0xfc, !PT ;  /* 0x0000002cc10c7812 */ /* 0x001fc400078efcff */
[-C--:B------:R-:W-:Y:S02]  /*4a50*/  LEA.HI.X.SX32 R17, R25, R195.reuse, 0x1, P5 ;  /* 0x000000c319117211 */ /* 0x080fe400028f0eff */
[----:B------:R-:W-:Y:S02]  /*4a60*/  PRMT R179, RZ, 0x7610, R179 ;  /* 0x00007610ffb37816 */ /* 0x000fe400000000b3 */
[----:B------:R-:W-:Y:S01]  /*4a70*/  ISETP.LT.AND P2, PT, R12, R22, P0 ;  /* 0x000000160c00720c */ /* 0x000fe20000741270 */
[----:B------:R0:W2:Y:S01]  /*4a80*/  @P3 LDG.E.U16 R173, desc[UR20][R16.64] ;  /* 0x0000001410ad3981 */ /* 0x0000a2000c1e1500 */
[----:B------:R-:W-:Y:S02]  /*4a90*/  LEA.HI.X.SX32 R15, R87, R195, 0x1, P6 ;  /* 0x000000c3570f7211 */ /* 0x000fe400030f0eff */
[----:B------:R-:W-:-:S03]  /*4aa0*/  LOP3.LUT R13, R193, 0x34, RZ, 0xfc, !PT ;  /* 0x00000034c10d7812 */ /* 0x000fc600078efcff */
[----:B------:R1:W2:Y:S01]  /*4ab0*/  @P4 LDG.E.U16 R179, desc[UR20][R14.64] ;  /* 0x000000140eb34981 */ /* 0x0002a2000c1e1500 */
[----:B------:R-:W-:Y:S02]  /*4ac0*/  ISETP.LT.AND P3, PT, R13, R22, P0 ;  /* 0x000000160d00720c */ /* 0x000fe40000761270 */
[CC--:B0-----:R-:W-:Y:S02]  /*4ad0*/  LEA R16, P5, R91.reuse, R170.reuse, 0x1 ;  /* 0x000000aa5b107211 */ /* 0x0c1fe400078a08ff */
[----:B------:R-:W-:Y:S01]  /*4ae0*/  PRMT R178, RZ, 0x7610, R178 ;  /* 0x00007610ffb27816 */ /* 0x000fe200000000b2 */
[----:B------:R-:W-:Y:S01]  /*4af0*/  IMAD R181, R20, 0x2, R99 ;  /* 0x0000000214b57824 */ /* 0x000fe200078e0263 */
[----:B------:R-:W-:Y:S02]  /*4b00*/  LEA.HI.X.SX32 R17, R91, R195, 0x1, P5 ;  /* 0x000000c35b117211 */ /* 0x000fe400028f0eff */
[----:B-1----:R-:W-:Y:S02]  /*4b10*/  LOP3.LUT R14, R193, 0x3c, RZ, 0xfc, !PT ;  /* 0x0000003cc10e7812 */ /* 0x002fe400078efcff */
[----:B------:R-:W-:Y:S01]  /*4b20*/  LEA R24, P5, R97, R170, 0x1 ;  /* 0x000000aa61187211 */ /* 0x000fe200078a08ff */
[----:B------:R0:W2:Y:S01]  /*4b30*/  @P2 LDG.E.U16 R178, desc[UR20][R16.64] ;  /* 0x0000001410b22981 */ /* 0x0000a2000c1e1500 */
[----:B------:R-:W-:-:S02]  /*4b40*/  ISETP.LT.AND P4, PT, R14, R22, P0 ;  /* 0x000000160e00720c */ /* 0x000fc40000781270 */
[----:B------:R-:W-:Y:S02]  /*4b50*/  PRMT R177, RZ, 0x7610, R177 ;  /* 0x00007610ffb17816 */ /* 0x000fe400000000b1 */
[-C--:B------:R-:W-:Y:S02]  /*4b60*/  LEA.HI.X.SX32 R25, R97, R195.reuse, 0x1, P5 ;  /* 0x000000c361197211 */ /* 0x080fe400028f0eff */
[----:B------:R-:W-:Y:S02]  /*4b70*/  LOP3.LUT R30, R193, 0xc, RZ, 0xfc, !PT ;  /* 0x0000000cc11e7812 */ /* 0x000fe400078efcff */
[C---:B0-----:R-:W-:Y:S01]  /*4b80*/  LEA R16, P2, R181.reuse, R170, 0x1 ;  /* 0x000000aab5107211 */ /* 0x041fe200078408ff */
[----:B------:R0:W2:Y:S01]  /*4b90*/  @P3 LDG.E.U16 R177, desc[UR20][R24.64] ;  /* 0x0000001418b13981 */ /* 0x0000a2000c1e1500 */
[----:B------:R-:W-:Y:S02]  /*4ba0*/  PRMT R176, RZ, 0x7610, R176 ;  /* 0x00007610ffb07816 */ /* 0x000fe400000000b0 */
[----:B------:R-:W-:-:S02]  /*4bb0*/  LEA.HI.X.SX32 R17, R181, R195, 0x1, P2 ;  /* 0x000000c3b5117211 */ /* 0x000fc400010f0eff */
[----:B------:R-:W-:Y:S02]  /*4bc0*/  ISETP.LT.AND P3, PT, R30, R22, P0 ;  /* 0x000000161e00720c */ /* 0x000fe40000761270 */
[C---:B------:R-:W-:Y:S01]  /*4bd0*/  LOP3.LUT R18, R193.reuse, 0x14, RZ, 0xfc, !PT ;  /* 0x00000014c1127812 */ /* 0x040fe200078efcff */
[----:B------:R1:W2:Y:S01]  /*4be0*/  @P4 LDG.E.U16 R176, desc[UR20][R16.64] ;  /* 0x0000001410b04981 */ /* 0x0002a2000c1e1500 */
[----:B0-----:R-:W-:Y:S02]  /*4bf0*/  LEA R24, P4, R26, R170, 0x1 ;  /* 0x000000aa1a187211 */ /* 0x001fe400078808ff */
[----:B------:R-:W-:Y:S02]  /*4c00*/  ISETP.LT.AND P2, PT, R18, R22, P0 ;  /* 0x000000161200720c */ /* 0x000fe40000741270 */
[----:B------:R-:W-:Y:S02]  /*4c10*/  LOP3.LUT R215, R193, 0x1e, RZ, 0xfc, !PT ;  /* 0x0000001ec1d77812 */ /* 0x000fe400078efcff */
[----:B------:R-:W-:-:S02]  /*4c20*/  PRMT R175, RZ, 0x7610, R175 ;  /* 0x00007610ffaf7816 */ /* 0x000fc400000000af */
[-C--:B------:R-:W-:Y:S02]  /*4c30*/  LEA.HI.X.SX32 R25, R26, R195.reuse, 0x1, P4 ;  /* 0x000000c31a197211 */ /* 0x080fe400020f0eff */
[----:B-1----:R-:W-:Y:S02]  /*4c40*/  LEA R16, P5, R27, R170, 0x1 ;  /* 0x000000aa1b107211 */ /* 0x002fe400078a08ff */
[----:B------:R-:W-:Y:S01]  /*4c50*/  ISETP.LT.AND P4, PT, R215, R22, P0 ;  /* 0x00000016d700720c */ /* 0x000fe20000781270 */
[----:B------:R0:W2:Y:S01]  /*4c60*/  @P3 LDG.E.U16 R175, desc[UR20][R24.64] ;  /* 0x0000001418af3981 */ /* 0x0000a2000c1e1500 */
[----:B------:R-:W-:Y:S02]  /*4c70*/  PRMT R174, RZ, 0x7610, R174 ;  /* 0x00007610ffae7816 */ /* 0x000fe400000000ae */
[----:B------:R-:W-:Y:S02]  /*4c80*/  LOP3.LUT R15, R193, 0x26, RZ, 0xfc, !PT ;  /* 0x00000026c10f7812 */ /* 0x000fe400078efcff */
[----:B------:R-:W-:-:S02]  /*4c90*/  LEA.HI.X.SX32 R17, R27, R195, 0x1, P5 ;  /* 0x000000c31b117211 */ /* 0x000fc400028f0eff */
[----:B------:R-:W-:Y:S02]  /*4ca0*/  ISETP.LT.AND P3, PT, R15, R22, P0 ;  /* 0x000000160f00720c */ /* 0x000fe40000761270 */
[CC--:B0-----:R-:W-:Y:S01]  /*4cb0*/  LEA R24, P5, R31.reuse, R170.reuse, 0x1 ;  /* 0x000000aa1f187211 */ /* 0x0c1fe200078a08ff */
[----:B------:R0:W2:Y:S01]  /*4cc0*/  @P2 LDG.E.U16 R174, desc[UR20][R16.64] ;  /* 0x0000001410ae2981 */ /* 0x0000a2000c1e1500 */
[----:B------:R-:W-:Y:S02]  /*4cd0*/  PRMT R172, RZ, 0x7610, R172 ;  /* 0x00007610ffac7816 */ /* 0x000fe400000000ac */
[----:B------:R-:W-:Y:S02]  /*4ce0*/  LEA.HI.X.SX32 R25, R31, R195, 0x1, P5 ;  /* 0x000000c31f197211 */ /* 0x000fe400028f0eff */
[----:B------:R-:W-:Y:S02]  /*4cf0*/  LEA R30, P2, R85, R170, 0x1 ;  /* 0x000000aa551e7211 */ /* 0x000fe400078408ff */
[----:B------:R-:W-:Y:S01]  /*4d00*/  PRMT R87, RZ, 0x7610, R87 ;  /* 0x00007610ff577816 */ /* 0x000fe20000000057 */
[----:B------:R1:W2:Y:S01]  /*4d10*/  @P4 LDG.E.U16 R172, desc[UR20][R24.64] ;  /* 0x0000001418ac4981 */ /* 0x0002a2000c1e1500 */
[----:B0-----:R-:W-:-:S02]  /*4d20*/  LOP3.LUT R16, R193, 0x2e, RZ, 0xfc, !PT ;  /* 0x0000002ec1107812 */ /* 0x001fc400078efcff */
[-C--:B------:R-:W-:Y:S02]  /*4d30*/  LEA.HI.X.SX32 R31, R85, R195.reuse, 0x1, P2 ;  /* 0x000000c3551f7211 */ /* 0x080fe400010f0eff */
[----:B------:R-:W-:Y:S02]  /*4d40*/  ISETP.LT.AND P2, PT, R16, R22, P0 ;  /* 0x000000161000720c */ /* 0x000fe40000741270 */
[----:B------:R-:W-:Y:S01]  /*4d50*/  LEA R32, P4, R33, R170, 0x1 ;  /* 0x000000aa21207211 */ /* 0x000fe200078808ff */
[----:B------:R0:W2:Y:S01]  /*4d60*/  @P3 LDG.E.U16 R87, desc[UR20][R30.64] ;  /* 0x000000141e573981 */ /* 0x0000a2000c1e1500 */
[C---:B------:R-:W-:Y:S02]  /*4d70*/  LOP3.LUT R18, R193.reuse, 0xe, RZ, 0xfc, !PT ;  /* 0x0000000ec1127812 */ /* 0x040fe400078efcff */
[----:B------:R-:W-:Y:S02]  /*4d80*/  LOP3.LUT R17, R193, 0x36, RZ, 0xfc, !PT ;  /* 0x00000036c1117812 */ /* 0x000fe400078efcff */
[----:B------:R-:W-:-:S02]  /*4d90*/  LEA.HI.X.SX32 R33, R33, R195, 0x1, P4 ;  /* 0x000000c321217211 */ /* 0x000fc400020f0eff */
[-C--:B------:R-:W-:Y:S02]  /*4da0*/  ISETP.LT.AND P4, PT, R18, R22.reuse, P0 ;  /* 0x000000161200720c */ /* 0x080fe40000781270 */
[----:B------:R-:W-:Y:S02]  /*4db0*/  ISETP.LT.AND P3, PT, R17, R22, P0 ;  /* 0x000000161100720c */ /* 0x000fe40000761270 */
[----:B------:R-:W-:Y:S02]  /*4dc0*/  PRMT R85, RZ, 0x7610, R85 ;  /* 0x00007610ff557816 */ /* 0x000fe40000000055 */
[-C--:B-1----:R-:W-:Y:S01]  /*4dd0*/  LEA R24, P6, R83, R170.reuse, 0x1 ;  /* 0x000000aa53187211 */ /* 0x082fe200078c08ff */
[----:B------:R-:W-:Y:S01]  /*4de0*/  IMAD R91, R219, R21, RZ ;  /* 0x00000015db5b7224 */ /* 0x000fe200078e02ff */
[----:B0-----:R-:W-:Y:S02]  /*4df0*/  LEA R30, P5, R28, R170, 0x1 ;  /* 0x000000aa1c1e7211 */ /* 0x001fe400078a08ff */
[----:B------:R-:W-:Y:S01]  /*4e00*/  LEA.HI.X.SX32 R25, R83, R195, 0x1, P6 ;  /* 0x000000c353197211 */ /* 0x000fe200030f0eff */
[----:B------:R0:W2:Y:S01]  /*4e10*/  @P2 LDG.E.U16 R85, desc[UR20][R32.64] ;  /* 0x0000001420552981 */ /* 0x0000a2000c1e1500 */
[----:B------:R-:W-:-:S02]  /*4e20*/  PRMT R83, RZ, 0x7610, R83 ;  /* 0x00007610ff537816 */ /* 0x000fc40000000053 */
[----:B------:R-:W-:Y:S02]  /*4e30*/  PRMT R84, RZ, 0x7610, R84 ;  /* 0x00007610ff547816 */ /* 0x000fe40000000054 */
[----:B------:R-:W-:Y:S01]  /*4e40*/  LEA.HI.X.SX32 R31, R28, R195, 0x1, P5 ;  /* 0x000000c31c1f7211 */ /* 0x000fe200028f0eff */
[----:B------:R-:W-:Y:S01]  /*4e50*/  IMAD R40, R40, UR4, RZ ;  /* 0x0000000428287c24 */ /* 0x000fe2000f8e02ff */
[----:B------:R-:W-:Y:S01]  /*4e60*/  LEA R90, P2, R91, UR18, 0x1 ;  /* 0x000000125b5a7c11 */ /* 0x000fe2000f8408ff */
[----:B------:R-:W-:Y:S01]  /*4e70*/  IMAD R38, R38, UR4, RZ ;  /* 0x0000000426267c24 */ /* 0x000fe2000f8e02ff */
[----:B------:R-:W-:Y:S01]  /*4e80*/  LOP3.LUT R94, R193, 0x16, RZ, 0xfc, !PT ;  /* 0x00000016c15e7812 */ /* 0x000fe200078efcff */
[----:B0-----:R-:W-:Y:S01]  /*4e90*/  IMAD R32, R93, UR4, RZ ;  /* 0x000000045d207c24 */ /* 0x001fe2000f8e02ff */
[----:B------:R0:W2:Y:S01]  /*4ea0*/  @P4 LDG.E.U16 R83, desc[UR20][R30.64] ;  /* 0x000000141e534981 */ /* 0x0000a2000c1e1500 */
[----:B------:R-:W-:Y:S01]  /*4eb0*/  LEA.HI.X.SX32 R91, R91, UR19, 0x1, P2 ;  /* 0x000000135b5b7c11 */ /* 0x000fe200090f0eff */
[----:B------:R-:W-:Y:S01]  /*4ec0*/  IMAD R44, R44, UR4, RZ ;  /* 0x000000042c2c7c24 */ /* 0x000fe2000f8e02ff */
[----:B------:R-:W-:Y:S01]  /*4ed0*/  ISETP.LT.AND P2, PT, R94, R22, P0 ;  /* 0x000000165e00720c */ /* 0x000fe20000741270 */
[----:B------:R1:W2:Y:S01]  /*4ee0*/  @P3 LDG.E.U16 R84, desc[UR20][R24.64] ;  /* 0x0000001418543981 */ /* 0x0002a2000c1e1500 */
[----:B------:R-:W-:Y:S01]  /*4ef0*/  IMAD R42, R42, UR4, RZ ;  /* 0x000000042a2a7c24 */ /* 0x000fe2000f8e02ff */
[----:B------:R-:W-:Y:S01]  /*4f00*/  LEA R94, P4, R38, R90, 0x1 ;  /* 0x0000005a265e7211 */ /* 0x000fe200078808ff */
[----:B------:R-:W-:-:S02]  /*4f10*/  IMAD R33, R36, UR4, RZ ;  /* 0x0000000424217c24 */ /* 0x000fc4000f8e02ff */
[----:B0-----:R-:W-:Y:S01]  /*4f20*/  IMAD R31, R92, UR4, RZ ;  /* 0x000000045c1f7c24 */ /* 0x001fe2000f8e02ff */
[-C--:B------:R-:W-:Y:S01]  /*4f30*/  LEA R92, P3, R40, R90.reuse, 0x1 ;  /* 0x0000005a285c7211 */ /* 0x080fe200078608ff */
[----:B-1----:R-:W-:Y:S01]  /*4f40*/  IMAD R25, R34, UR4, RZ ;  /* 0x0000000422197c24 */ /* 0x002fe2000f8e02ff */
[-C--:B------:R-:W-:Y:S01]  /*4f50*/  LEA R34, P5, R32, R90.reuse, 0x1 ;  /* 0x0000005a20227211 */ /* 0x080fe200078a08ff */
[----:B------:R-:W-:Y:S01]  /*4f60*/  IMAD R24, R35, UR4, RZ ;  /* 0x0000000423187c24 */ /* 0x000fe2000f8e02ff */
[-C--:B------:R-:W-:Y:S01]  /*4f70*/  LEA.HI.X.SX32 R93, R40, R91.reuse, 0x1, P3 ;  /* 0x0000005b285d7211 */ /* 0x080fe200018f0eff */
[----:B------:R-:W-:Y:S01]  /*4f80*/  IMAD R48, R48, UR4, RZ ;  /* 0x0000000430307c24 */ /* 0x000fe2000f8e02ff */
[-C--:B------:R-:W-:Y:S01]  /*4f90*/  LEA.HI.X.SX32 R95, R38, R91.reuse, 0x1, P4 ;  /* 0x0000005b265f7211 */ /* 0x080fe200020f0eff */
[----:B------:R-:W-:Y:S01]  /*4fa0*/  IMAD R46, R46, UR4, RZ ;  /* 0x000000042e2e7c24 */ /* 0x000fe2000f8e02ff */
[----:B------:R-:W-:Y:S01]  /*4fb0*/  LEA.HI.X.SX32 R35, R32, R91, 0x1, P5 ;  /* 0x0000005b20237211 */ /* 0x000fe200028f0eff */
[----:B------:R-:W-:Y:S01]  /*4fc0*/  IMAD R37, R37, UR4, RZ ;  /* 0x0000000425257c24 */ /* 0x000fe2000f8e02ff */
[-C--:B------:R-:W-:Y:S01]  /*4fd0*/  LEA R96, P3, R44, R90.reuse, 0x1 ;  /* 0x0000005a2c607211 */ /* 0x080fe200078608ff */
[----:B------:R-:W-:Y:S01]  /*4fe0*/  IMAD R39, R39, UR4, RZ ;  /* 0x0000000427277c24 */ /* 0x000fe2000f8e02ff */
[----:B------:R-:W-:-:S02]  /*4ff0*/  LEA R98, P4, R42, R90, 0x1 ;  /* 0x0000005a2a627211 */ /* 0x000fc400078808ff */
[-C--:B------:R-:W-:Y:S02]  /*5000*/  LEA R30, P6, R31, R90.reuse, 0x1 ;  /* 0x0000005a1f1e7211 */ /* 0x080fe400078c08ff */
[----:B------:R-:W-:Y:S01]  /*5010*/  LEA R32, P5, R33, R90, 0x1 ;  /* 0x0000005a21207211 */ /* 0x000fe200078a08ff */
[----:B------:R-:W-:Y:S01]  /*5020*/  IMAD R52, R52, UR4, RZ ;  /* 0x0000000434347c24 */ /* 0x000fe2000f8e02ff */
[-C--:B------:R-:W-:Y:S01]  /*5030*/  LEA.HI.X.SX32 R97, R44, R91.reuse, 0x1, P3 ;  /* 0x0000005b2c617211 */ /* 0x080fe200018f0eff */
[----:B------:R-:W-:Y:S01]  /*5040*/  IMAD R50, R50, UR4, RZ ;  /* 0x0000000432327c24 */ /* 0x000fe2000f8e02ff */
[-C--:B------:R-:W-:Y:S01]  /*5050*/  LEA.HI.X.SX32 R99, R42, R91.reuse, 0x1, P4 ;  /* 0x0000005b2a637211 */ /* 0x080fe200020f0eff */
[----:B------:R-:W-:Y:S01]  /*5060*/  IMAD R41, R41, UR4, RZ ;  /* 0x0000000429297c24 */ /* 0x000fe2000f8e02ff */
[-C--:B------:R-:W-:Y:S01]  /*5070*/  LEA.HI.X.SX32 R31, R31, R91.reuse, 0x1, P6 ;  /* 0x0000005b1f1f7211 */ /* 0x080fe200030f0eff */
[----:B------:R-:W-:Y:S01]  /*5080*/  IMAD R43, R43, UR4, RZ ;  /* 0x000000042b2b7c24 */ /* 0x000fe2000f8e02ff */
[----:B------:R-:W-:-:S02]  /*5090*/  LEA.HI.X.SX32 R33, R33, R91, 0x1, P5 ;  /* 0x0000005b21217211 */ /* 0x000fc400028f0eff */
[-C--:B------:R-:W-:Y:S02]  /*50a0*/  LEA R100, P3, R48, R90.reuse, 0x1 ;  /* 0x0000005a30647211 */ /* 0x080fe400078608ff */
[-C--:B------:R-:W-:Y:S02]  /*50b0*/  LEA R102, P4, R46, R90.reuse, 0x1 ;  /* 0x0000005a2e667211 */ /* 0x080fe400078808ff */
        /* <DEDUP_REMOVED lines=47> */
[CC--:B------:R-:W-:Y:S02]  /*53b0*/  LEA R118, P4, R66.reuse, R90.reuse, 0x1 ;  /* 0x0000005a42767211 */ /* 0x0c0fe400078808ff */
[-C--:B------:R-:W-:Y:S02]  /*53c0*/  LEA R52, P6, R53, R90.reuse, 0x1 ;  /* 0x0000005a35347211 */ /* 0x080fe400078c08ff */
[----:B------:R-:W-:Y:S01]  /*53d0*/  LEA R54, P5, R55, R90, 0x1 ;  /* 0x0000005a37367211 */ /* 0x000fe200078a08ff */
[----:B------:R-:W-:Y:S01]  /*53e0*/  IMAD R65, R65, UR4, RZ ;  /* 0x0000000441417c24 */ /* 0x000fe2000f8e02ff */
[-C--:B------:R-:W-:Y:S02]  /*53f0*/  LEA.HI.X.SX32 R117, R117, R91.reuse, 0x1, P3 ;  /* 0x0000005b75757211 */ /* 0x080fe400018f0eff */
        /* <DEDUP_REMOVED lines=18> */
[-C--:B------:R-:W-:Y:S01]  /*5520*/  LEA R126, P5, R68, R90.reuse, 0x1 ;  /* 0x0000005a447e7211 */ /* 0x080fe200078a08ff */
[----:B------:R-:W-:Y:S01]  /*5530*/  IMAD R135, R135, UR4, RZ ;  /* 0x0000000487877c24 */ /* 0x000fe2000f8e02ff */
[-C--:B------:R-:W-:Y:S01]  /*5540*/  LEA.HI.X.SX32 R65, R65, R91.reuse, 0x1, P3 ;  /* 0x0000005b41417211 */ /* 0x080fe200018f0eff */
[----:B------:R-:W-:Y:S01]  /*5550*/  IMAD R131, R131, UR4, RZ ;  /* 0x0000000483837c24 */ /* 0x000fe2000f8e02ff */
[----:B------:R-:W-:Y:S01]  /*5560*/  LEA.HI.X.SX32 R61, R61, R91, 0x1, P6 ;  /* 0x0000005b3d3d7211 */ /* 0x000fe200030f0eff */
[----:B------:R-:W-:Y:S01]  /*5570*/  IMAD R72, R72, UR4, RZ ;  /* 0x0000000448487c24 */ /* 0x000fe2000f8e02ff */
[----:B------:R-:W-:-:S02]  /*5580*/  LEA R128, P3, R129, R90, 0x1 ;  /* 0x0000005a81807211 */ /* 0x000fc400078608ff */
[-C--:B------:R-:W-:Y:S02]  /*5590*/  LEA.HI.X.SX32 R127, R68, R91.reuse, 0x1, P5 ;  /* 0x0000005b447f7211 */ /* 0x080fe400028f0eff */
        /* <DEDUP_REMOVED lines=8> */
[-C--:B------:R-:W-:Y:S01]  /*5620*/  LEA.HI.X.SX32 R133, R70, R91.reuse, 0x1, P5 ;  /* 0x0000005b46857211 */ /* 0x080fe200028f0eff */
[----:B------:R-:W-:Y:S01]  /*5630*/  IMAD R63, R63, UR4, RZ ;  /* 0x000000043f3f7c24 */ /* 0x000fe2000f8e02ff */
        /* <DEDUP_REMOVED lines=21> */
[-C--:B------:R-:W-:Y:S02]  /*5790*/  LEA.HI.X.SX32 R63, R63, R91.reuse, 0x1, P4 ;  /* 0x0000005b3f3f7211 */ /* 0x080fe400020f0eff */
[-C--:B------:R-:W-:Y:S02]  /*57a0*/  LEA R142, P6, R143, R90.reuse, 0x1 ;  /* 0x0000005a8f8e7211 */ /* 0x080fe400078c08ff */
[-C--:B------:R-:W-:Y:S02]  /*57b0*/  LEA R150, P5, R76, R90.reuse, 0x1 ;  /* 0x0000005a4c967211 */ /* 0x080fe400078a08ff */
[----:B------:R-:W-:Y:S01]  /*57c0*/  LEA R66, P4, R67, R90, 0x1 ;  /* 0x0000005a43427211 */ /* 0x000fe200078808ff */
[----:B------:R-:W-:Y:S01]  /*57d0*/  IMAD R159, R159, UR4, RZ ;  /* 0x000000049f9f7c24 */ /* 0x000fe2000f8e02ff */
[-C--:B------:R-:W-:Y:S01]  /*57e0*/  LEA.HI.X.SX32 R147, R147, R91.reuse, 0x1, P3 ;  /* 0x0000005b93937211 */ /* 0x080fe200018f0eff */
[----:B------:R-:W-:Y:S01]  /*57f0*/  IMAD R155, R155, UR4, RZ ;  /* 0x000000049b9b7c24 */ /* 0x000fe2000f8e02ff */
[----:B------:R-:W-:-:S02]  /*5800*/  LEA.HI.X.SX32 R143, R143, R91, 0x1, P6 ;  /* 0x0000005b8f8f7211 */ /* 0x000fc400030f0eff */
[-C--:B------:R-:W-:Y:S02]  /*5810*/  LEA R152, P3, R153, R90.reuse, 0x1 ;  /* 0x0000005a99987211 */ /* 0x080fe400078608ff */
[-C--:B------:R-:W-:Y:S01]  /*5820*/  LEA.HI.X.SX32 R151, R76, R91.reuse, 0x1, P5 ;  /* 0x0000005b4c977211 */ /* 0x080fe200028f0eff */
[----:B------:R-:W-:Y:S01]  /*5830*/  IMAD R71, R71, UR4, RZ ;  /* 0x0000000447477c24 */ /* 0x000fe2000f8e02ff */
[----:B------:R-:W-:Y:S02]  /*5840*/  LEA.HI.X.SX32 R67, R67, R91, 0x1, P4 ;  /* 0x0000005b43437211 */ /* 0x000fe400020f0eff */
[-C--:B------:R-:W-:Y:S02]  /*5850*/  LEA R148, P6, R149, R90.reuse, 0x1 ;  /* 0x0000005a95947211 */ /* 0x080fe400078c08ff */
[-C--:B------:R-:W-:Y:S02]  /*5860*/  LEA R156, P5, R78, R90.reuse, 0x1 ;  /* 0x0000005a4e9c7211 */ /* 0x080fe400078a08ff */
[----:B------:R-:W-:-:S02]  /*5870*/  LEA R68, P4, R69, R90, 0x1 ;  /* 0x0000005a45447211 */ /* 0x000fc400078808ff */
[-C--:B------:R-:W-:Y:S01]  /*5880*/  LEA.HI.X.SX32 R153, R153, R91.reuse, 0x1, P3 ;  /* 0x0000005b99997211 */ /* 0x080fe200018f0eff */
[----:B------:R-:W-:Y:S01]  /*5890*/  IMAD R161, R161, UR4, RZ ;  /* 0x00000004a1a17c24 */ /* 0x000fe2000f8e02ff */
[-C--:B------:R-:W-:Y:S02]  /*58a0*/  LEA.HI.X.SX32 R149, R149, R91.reuse, 0x1, P6 ;  /* 0x0000005b95957211 */ /* 0x080fe400030f0eff */
[-C--:B------:R-:W-:Y:S02]  /*58b0*/  LEA R158, P3, R159, R90.reuse, 0x1 ;  /* 0x0000005a9f9e7211 */ /* 0x080fe400078608ff */
[-C--:B------:R-:W-:Y:S01]  /*58c0*/  LEA.HI.X.SX32 R157, R78, R91.reuse, 0x1, P5 ;  /* 0x0000005b4e9d7211 */ /* 0x080fe200028f0eff */
[----:B------:R-:W-:Y:S01]  /*58d0*/  IMAD R73, R73, UR4, RZ ;  /* 0x0000000449497c24 */ /* 0x000fe2000f8e02ff */
[----:B------:R-:W-:Y:S02]  /*58e0*/  LEA.HI.X.SX32 R69, R69, R91, 0x1, P4 ;  /* 0x0000005b45457211 */ /* 0x000fe400020f0eff */
[----:B------:R-:W-:-:S02]  /*58f0*/  LEA R154, P6, R155, R90, 0x1 ;  /* 0x0000005a9b9a7211 */ /* 0x000fc400078c08ff */
[-C--:B------:R-:W-:Y:S02]  /*5900*/  LEA R162, P5, R24, R90.reuse, 0x1 ;  /* 0x0000005a18a27211 */ /* 0x080fe400078a08ff */
[-C--:B------:R-:W-:Y:S02]  /*5910*/  LEA R70, P4, R71, R90.reuse, 0x1 ;  /* 0x0000005a47467211 */ /* 0x080fe400078808ff */
[-C--:B------:R-:W-:Y:S01]  /*5920*/  LEA.HI.X.SX32 R159, R159, R91.reuse, 0x1, P3 ;  /* 0x0000005b9f9f7211 */ /* 0x080fe200018f0eff */
[----:B------:R-:W-:Y:S01]  /*5930*/  IMAD R166, R166, UR4, RZ ;  /* 0x00000004a6a67c24 */ /* 0x000fe2000f8e02ff */
[-C--:B------:R-:W-:Y:S02]  /*5940*/  LEA.HI.X.SX32 R155, R155, R91.reuse, 0x1, P6 ;  /* 0x0000005b9b9b7211 */ /* 0x080fe400030f0eff */
[----:B------:R-:W-:Y:S02]  /*5950*/  LEA R164, P3, R25, R90, 0x1 ;  /* 0x0000005a19a47211 */ /* 0x000fe400078608ff */
[-C--:B------:R-:W-:Y:S01]  /*5960*/  LEA.HI.X.SX32 R163, R24, R91.reuse, 0x1, P5 ;  /* 0x0000005b18a37211 */ /* 0x080fe200028f0eff */
[----:B------:R-:W-:Y:S01]  /*5970*/  IMAD R75, R75, UR4, RZ ;  /* 0x000000044b4b7c24 */ /* 0x000fe2000f8e02ff */
[----:B------:R-:W-:-:S02]  /*5980*/  LEA.HI.X.SX32 R71, R71, R91, 0x1, P4 ;  /* 0x0000005b47477211 */ /* 0x000fc400020f0eff */
[----:B------:R-:W-:Y:S02]  /*5990*/  LEA R160, P6, R161, R90, 0x1 ;  /* 0x0000005aa1a07211 */ /* 0x000fe400078c08ff */
[----:B------:R-:W-:Y:S02]  /*59a0*/  LEA R24, P5, R80, R170, 0x1 ;  /* 0x000000aa50187211 */ /* 0x000fe400078a08ff */
[----:B------:R-:W-:Y:S02]  /*59b0*/  LEA R72, P4, R73, R90, 0x1 ;  /* 0x0000005a49487211 */ /* 0x000fe400078808ff */
[----:B------:R-:W-:Y:S02]  /*59c0*/  PRMT R82, RZ, 0x7610, R82 ;  /* 0x00007610ff527816 */ /* 0x000fe40000000052 */
[-C--:B------:R-:W-:Y:S02]  /*59d0*/  LEA.HI.X.SX32 R165, R25, R91.reuse, 0x1, P3 ;  /* 0x0000005b19a57211 */ /* 0x080fe400018f0eff */
[----:B------:R-:W-:-:S02]  /*59e0*/  LEA.HI.X.SX32 R161, R161, R91, 0x1, P6 ;  /* 0x0000005ba1a17211 */ /* 0x000fc400030f0eff */
[----:B------:R-:W-:Y:S01]  /*59f0*/  LEA.HI.X.SX32 R25, R80, R195, 0x1, P5 ;  /* 0x000000c350197211 */ /* 0x000fe200028f0eff */
[----:B------:R-:W-:Y:S01]  /*5a00*/  IMAD R77, R77, UR4, RZ ;  /* 0x000000044d4d7c24 */ /* 0x000fe2000f8e02ff */
[----:B------:R-:W-:Y:S01]  /*5a10*/  LOP3.LUT R18, R193, 0x3e, RZ, 0xfc, !PT ;  /* 0x0000003ec1127812 */ /* 0x000fe200078efcff */
[----:B------:R-:W-:Y:S01]  /*5a20*/  IMAD R181, R20, 0x2, R181 ;  /* 0x0000000214b57824 */ /* 0x000fe200078e02b5 */
[-C--:B------:R-:W-:Y:S01]  /*5a30*/  LEA.HI.X.SX32 R73, R73, R91.reuse, 0x1, P4 ;  /* 0x0000005b49497211 */ /* 0x080fe200020f0eff */
[----:B------:R0:W5:Y:S01]  /*5a40*/  @P2 LDG.E.U16 R82, desc[UR20][R24.64] ;  /* 0x0000001418522981 */ /* 0x000162000c1e1500 */
[CC--:B------:R-:W-:Y:S02]  /*5a50*/  LEA R220, P6, R166.reuse, R90.reuse, 0x1 ;  /* 0x0000005aa6dc7211 */ /* 0x0c0fe400078c08ff */
[----:B------:R-:W-:Y:S02]  /*5a60*/  LEA R74, P4, R75, R90, 0x1 ;  /* 0x0000005a4b4a7211 */ /* 0x000fe400078808ff */
[----:B------:R-:W-:-:S02]  /*5a70*/  LEA.HI.X.SX32 R221, R166, R91, 0x1, P6 ;  /* 0x0000005ba6dd7211 */ /* 0x000fc400030f0eff */
[----:B------:R-:W-:Y:S01]  /*5a80*/  ISETP.LT.AND P3, PT, R18, R22, P0 ;  /* 0x000000161200720c */ /* 0x000fe20000761270 */
[----:B------:R-:W-:Y:S01]  /*5a90*/  IMAD R79, R79, UR4, RZ ;  /* 0x000000044f4f7c24 */ /* 0x000fe2000f8e02ff */
[----:B------:R-:W-:Y:S02]  /*5aa0*/  LEA.HI.X.SX32 R75, R75, R91, 0x1, P4 ;  /* 0x0000005b4b4b7211 */ /* 0x000fe400020f0eff */
[----:B------:R-:W-:Y:S02]  /*5ab0*/  LEA R166, P2, R167, R170, 0x1 ;  /* 0x000000aaa7a67211 */ /* 0x000fe400078408ff */
[----:B------:R-:W-:Y:S02]  /*5ac0*/  LEA R76, P4, R77, R90, 0x1 ;  /* 0x0000005a4d4c7211 */ /* 0x000fe400078808ff */
[----:B0-----:R-:W-:Y:S02]  /*5ad0*/  LEA R24, P5, R181, R170, 0x1 ;  /* 0x000000aab5187211 */ /* 0x001fe400078a08ff */
[----:B------:R-:W-:-:S02]  /*5ae0*/  LOP3.LUT R224, R193, 0x2, RZ, 0xfc, !PT ;  /* 0x00000002c1e07812 */ /* 0x000fc400078efcff */
[----:B------:R-:W-:Y:S01]  /*5af0*/  LEA.HI.X.SX32 R167, R167, R195, 0x1, P2 ;  /* 0x000000c3a7a77211 */ /* 0x000fe200010f0eff */
[----:B------:R-:W-:Y:S01]  /*5b00*/  IMAD R168, R168, UR4, RZ ;  /* 0x00000004a8a87c24 */ /* 0x000fe2000f8e02ff */
[----:B------:R-:W-:Y:S02]  /*5b10*/  LEA.HI.X.SX32 R77, R77, R91, 0x1, P4 ;  /* 0x0000005b4d4d7211 */ /* 0x000fe400020f0eff */
[----:B------:R-:W-:Y:S02]  /*5b20*/  LEA.HI.X.SX32 R25, R181, R195, 0x1, P5 ;  /* 0x000000c3b5197211 */ /* 0x000fe400028f0eff */
[----:B------:R-:W-:Y:S02]  /*5b30*/  ISETP.LT.AND P2, PT, R224, R22, P0 ;  /* 0x00000016e000720c */ /* 0x000fe40000741270 */
[----:B------:R-:W-:Y:S02]  /*5b40*/  LEA R78, P4, R79, R90, 0x1 ;  /* 0x0000005a4f4e7211 */ /* 0x000fe400078808ff */
[----:B------:R-:W-:-:S02]  /*5b50*/  PRMT R181, RZ, 0x7610, R181 ;  /* 0x00007610ffb57816 */ /* 0x000fc400000000b5 */
[----:B------:R-:W-:Y:S02]  /*5b60*/  LOP3.LUT R223, R193, 0x4, RZ, 0xfc, !PT ;  /* 0x00000004c1df7812 */ /* 0x000fe400078efcff */
[-C--:B------:R-:W-:Y:S02]  /*5b70*/  LEA.HI.X.SX32 R79, R79, R91.reuse, 0x1, P4 ;  /* 0x0000005b4f4f7211 */ /* 0x080fe400020f0eff */
[C---:B------:R-:W-:Y:S01]  /*5b80*/  LEA R90, P4, R168.reuse, R90, 0x1 ;  /* 0x0000005aa85a7211 */ /* 0x040fe200078808ff */
[----:B------:R0:W5:Y:S01]  /*5b90*/  @P3 LDG.E.U16 R181, desc[UR20][R24.64] ;  /* 0x0000001418b53981 */ /* 0x000162000c1e1500 */
[----:B------:R-:W-:Y:S02]  /*5ba0*/  PRMT R212, RZ, 0x7610, R212 ;  /* 0x00007610ffd47816 */ /* 0x000fe400000000d4 */
[----:B------:R-:W-:Y:S02]  /*5bb0*/  ISETP.LT.AND P3, PT, R223, R22, P0 ;  /* 0x00000016df00720c */ /* 0x000fe40000761270 */
[----:B------:R-:W-:Y:S01]  /*5bc0*/  LEA.HI.X.SX32 R91, R168, R91, 0x1, P4 ;  /* 0x0000005ba85b7211 */ /* 0x000fe200020f0eff */
[----:B------:R-:W-:-:S04]  /*5bd0*/  @!UP1 UIADD3 UR4, UPT, UPT, -UR6, 0x100000, URZ ;  /* 0x0010000006049890 */ /* 0x000fc8000fffe1ff */
[----:B------:R-:W-:Y:S02]  /*5be0*/  @!UP1 USHF.L.U32 UR5, UR4, 0xb, URZ ;  /* 0x0000000b04059899 */ /* 0x000fe400080006ff */
[----:B------:R-:W-:Y:S01]  /*5bf0*/  @!UP1 USHF.L.U32 UR4, UR4, 0x1, URZ ;  /* 0x0000000104049899 */ /* 0x000fe200080006ff */
[----:B------:R-:W5:Y:S01]  /*5c00*/  @P2 LDG.E.U16 R212, desc[UR20][R166.64] ;  /* 0x00000014a6d42981 */ /* 0x000f62000c1e1500 */
[----:B------:R-:W-:Y:S02]  /*5c10*/  LEA R168, P4, R169, R170, 0x1 ;  /* 0x000000aaa9a87211 */ /* 0x000fe400078808ff */
[----:B------:R-:W-:Y:S02]  /*5c20*/  LOP3.LUT R222, R193, 0x6, RZ, 0xfc, !PT ;  /* 0x00000006c1de7812 */ /* 0x000fe400078efcff */
[----:B------:R-:W-:Y:S02]  /*5c30*/  LEA.HI.X.SX32 R169, R169, R195, 0x1, P4 ;  /* 0x000000c3a9a97211 */ /* 0x000fe400020f0eff */
[----:B------:R-:W-:-:S02]  /*5c40*/  PRMT R200, RZ, 0x7610, R200 ;  /* 0x00007610ffc87816 */ /* 0x000fc400000000c8 */
[-C--:B------:R-:W-:Y:S01]  /*5c50*/  ISETP.LT.AND P4, PT, R222, R22.reuse, P0 ;  /* 0x00000016de00720c */ /* 0x080fe20000781270 */
[----:B------:R-:W-:Y:S01]  /*5c60*/  VOTEU.ALL UP1, P1 ;  /* 0x0000000000ff7886 */ /* 0x000fe20000820000 */
[----:B------:R-:W-:Y:S02]  /*5c70*/  ISETP.LT.AND P0, PT, R219, R22, P0 ;  /* 0x00000016db00720c */ /* 0x000fe40000701270 */
[C---:B------:R-:W-:Y:S01]  /*5c80*/  LEA R170, P5, R171.reuse, R170, 0x1 ;  /* 0x000000aaabaa7211 */ /* 0x040fe200078a08ff */
[----:B------:R-:W5:Y:S01]  /*5c90*/  @P3 LDG.E.U16 R200, desc[UR20][R168.64] ;  /* 0x00000014a8c83981 */ /* 0x000f62000c1e1500 */
[----:B------:R1:W0:Y:S01]  /*5ca0*/  @!UP1 SYNCS.EXCH.64 URZ, [UR9+0xc008], UR4 ;  /* 0x00c0080409ff95b2 */ /* 0x0002220008000100 */
[----:B------:R-:W-:Y:S02]  /*5cb0*/  PRMT R202, RZ, 0x7610, R202 ;  /* 0x00007610ffca7816 */ /* 0x000fe400000000ca */
[----:B------:R-:W-:Y:S01]  /*5cc0*/  LEA.HI.X.SX32 R171, R171, R195, 0x1, P5 ;  /* 0x000000c3abab7211 */ /* 0x000fe200028f0eff */
[----:B--2---:R2:W-:Y:S01]  /*5cd0*/  STS.U16 [R2+UR9+0x8400], R194 ;  /* 0x008400c202007988 */ /* 0x0045e20008000409 */
[----:B------:R-:W-:-:S02]  /*5ce0*/  PRMT R193, RZ, 0x7610, R193 ;  /* 0x00007610ffc17816 */ /* 0x000fc400000000c1 */
[----:B------:R-:W-:Y:S01]  /*5cf0*/  PRMT R195, RZ, 0x7610, R195 ;  /* 0x00007610ffc37816 */ /* 0x000fe200000000c3 */
[----:B---3--:R3:W-:Y:S01]  /*5d00*/  STS.U16 [R2+UR9+0x8800], R196 ;  /* 0x008800c402007988 */ /* 0x0087e20008000409 */
[----:B------:R-:W-:-:S03]  /*5d10*/  PRMT R198, RZ, 0x7610, R198 ;  /* 0x00007610ffc67816 */ /* 0x000fc600000000c6 */
[----:B------:R1:W-:Y:S01]  /*5d20*/  STS.U16 [R2+UR9+0x8000], R197 ;  /* 0x008000c502007988 */ /* 0x0003e20008000409 */
[----:B--2---:R-:W-:-:S03]  /*5d30*/  PRMT R194, RZ, 0x7610, R194 ;  /* 0x00007610ffc27816 */ /* 0x004fc600000000c2 */
[----:B------:R-:W2:Y:S01]  /*5d40*/  @P4 LDG.E.U16 R202, desc[UR20][R170.64] ;  /* 0x00000014aaca4981 */ /* 0x000ea2000c1e1500 */
[----:B---3--:R-:W-:-:S03]  /*5d50*/  PRMT R196, RZ, 0x7610, R196 ;  /* 0x00007610ffc47816 */ /* 0x008fc600000000c4 */
[----:B------:R-:W3:Y:S01]  /*5d60*/  @P0 LDG.E.U16 R193, desc[UR20][R38.64] ;  /* 0x0000001426c10981 */ /* 0x000ee2000c1e1500 */
[----:B-1----:R-:W-:Y:S02]  /*5d70*/  PRMT R197, RZ, 0x7610, R197 ;  /* 0x00007610ffc57816 */ /* 0x002fe400000000c5 */
[----:B------:R-:W-:Y:S01]  /*5d80*/  PRMT R199, RZ, 0x7610, R199 ;  /* 0x00007610ffc77816 */ /* 0x000fe200000000c7 */
[----:B------:R-:W2:Y:S01]  /*5d90*/  @P0 LDG.E.U16 R194, desc[UR20][R42.64] ;  /* 0x000000142ac20981 */ /* 0x000ea2000c1e1500 */
[----:B------:R-:W-:-:S03]  /*5da0*/  PRMT R201, RZ, 0x7610, R201 ;  /* 0x00007610ffc97816 */ /* 0x000fc600000000c9 */
        /* <DEDUP_REMOVED lines=9> */
[----:B------:R-:W-:Y:S02]  /*5e40*/  PRMT R207, RZ, 0x7610, R207 ;  /* 0x00007610ffcf7816 */ /* 0x000fe400000000cf */
[----:B0-----:R-:W-:Y:S01]  /*5e50*/  PRMT R24, RZ, 0x7610, R24 ;  /* 0x00007610ff187816 */ /* 0x001fe20000000018 */
[----:B------:R-:W2:Y:S01]  /*5e60*/  @P0 LDG.E.U16 R201, desc[UR20][R66.64] ;  /* 0x0000001442c90981 */ /* 0x000ea2000c1e1500 */
[----:B------:R-:W-:Y:S02]  /*5e70*/  PRMT R25, RZ, 0x7610, R25 ;  /* 0x00007610ff197816 */ /* 0x000fe40000000019 */
[----:B------:R-:W-:Y:S01]  /*5e80*/  PRMT R208, RZ, 0x7610, R208 ;  /* 0x00007610ffd07816 */ /* 0x000fe200000000d0 */
[----:B------:R-:W3:Y:S01]  /*5e90*/  @P0 LDG.E.U16 R203, desc[UR20][R68.64] ;  /* 0x0000001444cb0981 */ /* 0x000ee2000c1e1500 */
[----:B------:R-:W-:-:S03]  /*5ea0*/  PRMT R209, RZ, 0x7610, R209 ;  /* 0x00007610ffd17816 */ /* 0x000fc600000000d1 */
[----:B------:R-:W3:Y:S04]  /*5eb0*/  @P0 LDG.E.U16 R204, desc[UR20][R70.64] ;  /* 0x0000001446cc0981 */ /* 0x000ee8000c1e1500 */
[----:B------:R-:W3:Y:S04]  /*5ec0*/  @P0 LDG.E.U16 R205, desc[UR20][R72.64] ;  /* 0x0000001448cd0981 */ /* 0x000ee8000c1e1500 */
[----:B------:R-:W3:Y:S04]  /*5ed0*/  @P0 LDG.E.U16 R206, desc[UR20][R74.64] ;  /* 0x000000144ace0981 */ /* 0x000ee8000c1e1500 */
[----:B------:R-:W3:Y:S04]  /*5ee0*/  @P0 LDG.E.U16 R207, desc[UR20][R76.64] ;  /* 0x000000144ccf0981 */ /* 0x000ee8000c1e1500 */
[----:B------:R-:W3:Y:S04]  /*5ef0*/  @P0 LDG.E.U16 R24, desc[UR20][R34.64] ;  /* 0x0000001422180981 */ /* 0x000ee8000c1e1500 */
[----:B------:R-:W3:Y:S04]  /*5f00*/  @P0 LDG.E.U16 R25, desc[UR20][R32.64] ;  /* 0x0000001420190981 */ /* 0x000ee8000c1e1500 */
[----:B------:R-:W3:Y:S04]  /*5f10*/  @P0 LDG.E.U16 R208, desc[UR20][R78.64] ;  /* 0x000000144ed00981 */ /* 0x000ee8000c1e1500 */
[----:B------:R-:W3:Y:S01]  /*5f20*/  @P0 LDG.E.U16 R209, desc[UR20][R30.64] ;  /* 0x000000141ed10981 */ /* 0x000ee2000c1e1500 */
[----:B------:R-:W-:-:S03]  /*5f30*/  LOP3.LUT R222, R2, 0x20, RZ, 0x3c, !PT ;  /* 0x0000002002de7812 */ /* 0x000fc600078e3cff */
[----:B----4-:R0:W-:Y:S04]  /*5f40*/  STS.U16 [R2+UR9+0x8c00], R192 ;  /* 0x008c00c002007988 */ /* 0x0101e80008000409 */
[----:B-----5:R-:W-:Y:S04]  /*5f50*/  STS.U16 [R2+UR9+0x9000], R191 ;  /* 0x009000bf02007988 */ /* 0x020fe80008000409 */
[----:B------:R-:W-:Y:S04]  /*5f60*/  STS.U16 [R2+UR9+0x9400], R190 ;  /* 0x009400be02007988 */ /* 0x000fe80008000409 */
[----:B------:R-:W-:Y:S04]  /*5f70*/  STS.U16 [R2+UR9+0x9800], R189 ;  /* 0x009800bd02007988 */ /* 0x000fe80008000409 */
[----:B------:R-:W-:Y:S01]  /*5f80*/  STS.U16 [R2+UR9+0x9c00], R188 ;  /* 0x009c00bc02007988 */ /* 0x000fe20008000409 */
[----:B------:R-:W-:-:S03]  /*5f90*/  LOP3.LUT R237, R2, 0x40, RZ, 0x3c, !PT ;  /* 0x0000004002ed7812 */ /* 0x000fc600078e3cff */
[----:B------:R-:W-:Y:S04]  /*5fa0*/  STS.U16 [R222+UR9+0x8d00], R180 ;  /* 0x008d00b4de007988 */ /* 0x000fe80008000409 */
[----:B------:R-:W-:Y:S04]  /*5fb0*/  STS.U16 [R222+UR9+0x9100], R187 ;  /* 0x009100bbde007988 */ /* 0x000fe80008000409 */
[----:B------:R-:W-:Y:S04]  /*5fc0*/  STS.U16 [R222+UR9+0x9500], R186 ;  /* 0x009500bade007988 */ /* 0x000fe80008000409 */
[----:B------:R-:W-:Y:S04]  /*5fd0*/  STS.U16 [R222+UR9+0x9900], R185 ;  /* 0x009900b9de007988 */ /* 0x000fe80008000409 */
[----:B------:R-:W-:Y:S04]  /*5fe0*/  STS.U16 [R222+UR9+0x9d00], R184 ;  /* 0x009d00b8de007988 */ /* 0x000fe80008000409 */
[----:B------:R-:W-:Y:S04]  /*5ff0*/  STS.U16 [R222+UR9+0x8500], R183 ;  /* 0x008500b7de007988 */ /* 0x000fe80008000409 */
[----:B------:R1:W-:Y:S01]  /*6000*/  STS.U16 [R222+UR9+0x8900], R182 ;  /* 0x008900b6de007988 */ /* 0x0003e20008000409 */
[----:B------:R-:W-:-:S02]  /*6010*/  LOP3.LUT R219, R2, 0x60, RZ, 0x3c, !PT ;  /* 0x0000006002db7812 */ /* 0x000fc400078e3cff */
[----:B------:R-:W-:Y:S02]  /*6020*/  PRMT R210, RZ, 0x7610, R210 ;  /* 0x00007610ffd27816 */ /* 0x000fe400000000d2 */
[----:B------:R-:W-:Y:S02]  /*6030*/  PRMT R211, RZ, 0x7610, R211 ;  /* 0x00007610ffd37816 */ /* 0x000fe400000000d3 */
[----:B0-----:R-:W-:Y:S02]  /*6040*/  PRMT R192, RZ, 0x7610, R192 ;  /* 0x00007610ffc07816 */ /* 0x001fe400000000c0 */
[----:B------:R-:W4:Y:S04]  /*6050*/  @P0 LDG.E.U16 R210, desc[UR20][R36.64] ;  /* 0x0000001424d20981 */ /* 0x000f28000c1e1500 */
[----:B------:R-:W5:Y:S04]  /*6060*/  @P0 LDG.E.U16 R211, desc[UR20][R40.64] ;  /* 0x0000001428d30981 */ /* 0x000f68000c1e1500 */
[----:B------:R-:W4:Y:S01]  /*6070*/  @P0 LDG.E.U16 R192, desc[UR20][R44.64] ;  /* 0x000000142cc00981 */ /* 0x000f22000c1e1500 */
[----:B-1----:R-:W-:-:S02]  /*6080*/  PRMT R182, RZ, 0x7610, R182 ;  /* 0x00007610ffb67816 */ /* 0x002fc400000000b6 */
[----:B------:R-:W-:-:S04]  /*6090*/  PRMT R183, RZ, 0x7610, R183 ;  /* 0x00007610ffb77816 */ /* 0x000fc800000000b7 */
[----:B------:R-:W4:Y:S01]  /*60a0*/  @P0 LDG.E.U16 R182, desc[UR20][R160.64] ;  /* 0x00000014a0b60981 */ /* 0x000f22000c1e1500 */
[----:B------:R-:W-:-:S03]  /*60b0*/  PRMT R180, RZ, 0x7610, R180 ;  /* 0x00007610ffb47816 */ /* 0x000fc600000000b4 */
[----:B------:R-:W4:Y:S01]  /*60c0*/  @P0 LDG.E.U16 R183, desc[UR20][R220.64] ;  /* 0x00000014dcb70981 */ /* 0x000f22000c1e1500 */
[----:B------:R-:W-:Y:S02]  /*60d0*/  PRMT R184, RZ, 0x7610, R184 ;  /* 0x00007610ffb87816 */ /* 0x000fe400000000b8 */
[----:B------:R-:W-:Y:S01]  /*60e0*/  PRMT R185, RZ, 0x7610, R185 ;  /* 0x00007610ffb97816 */ /* 0x000fe200000000b9 */
[----:B------:R-:W4:Y:S01]  /*60f0*/  @P0 LDG.E.U16 R180, desc[UR20][R122.64] ;  /* 0x000000147ab40981 */ /* 0x000f22000c1e1500 */
[----:B------:R-:W-:Y:S02]  /*6100*/  PRMT R186, RZ, 0x7610, R186 ;  /* 0x00007610ffba7816 */ /* 0x000fe400000000ba */
[----:B------:R-:W-:Y:S01]  /*6110*/  PRMT R187, RZ, 0x7610, R187 ;  /* 0x00007610ffbb7816 */ /* 0x000fe200000000bb */
[----:B------:R-:W4:Y:S01]  /*6120*/  @P0 LDG.E.U16 R184, desc[UR20][R126.64] ;  /* 0x000000147eb80981 */ /* 0x000f22000c1e1500 */
[----:B------:R-:W-:Y:S02]  /*6130*/  PRMT R188, RZ, 0x7610, R188 ;  /* 0x00007610ffbc7816 */ /* 0x000fe400000000bc */
[----:B------:R-:W-:Y:S01]  /*6140*/  PRMT R189, RZ, 0x7610, R189 ;  /* 0x00007610ffbd7816 */ /* 0x000fe200000000bd */
[----:B------:R-:W4:Y:S01]  /*6150*/  @P0 LDG.E.U16 R185, desc[UR20][R132.64] ;  /* 0x0000001484b90981 */ /* 0x000f22000c1e1500 */
[----:B------:R-:W-:-:S03]  /*6160*/  PRMT R190, RZ, 0x7610, R190 ;  /* 0x00007610ffbe7816 */ /* 0x000fc600000000be */
[----:B------:R-:W4:Y:S04]  /*6170*/  @P0 LDG.E.U16 R186, desc[UR20][R138.64] ;  /* 0x000000148aba0981 */ /* 0x000f28000c1e1500 */
[----:B------:R-:W4:Y:S04]  /*6180*/  @P0 LDG.E.U16 R187, desc[UR20][R144.64] ;  /* 0x0000001490bb0981 */ /* 0x000f28000c1e1500 */
[----:B------:R-:W4:Y:S04]  /*6190*/  @P0 LDG.E.U16 R188, desc[UR20][R150.64] ;  /* 0x0000001496bc0981 */ /* 0x000f28000c1e1500 */
[----:B------:R-:W4:Y:S01]  /*61a0*/  @P0 LDG.E.U16 R189, desc[UR20][R156.64] ;  /* 0x000000149cbd0981 */ /* 0x000f22000c1e1500 */
[----:B------:R-:W-:-:S03]  /*61b0*/  PRMT R191, RZ, 0x7610, R191 ;  /* 0x00007610ffbf7816 */ /* 0x000fc600000000bf */
[----:B------:R-:W4:Y:S04]  /*61c0*/  @P0 LDG.E.U16 R190, desc[UR20][R162.64] ;  /* 0x00000014a2be0981 */ /* 0x000f28000c1e1500 */
[----:B------:R-:W4:Y:S04]  /*61d0*/  @P0 LDG.E.U16 R191, desc[UR20][R90.64] ;  /* 0x000000145abf0981 */ /* 0x000f28000c1e1500 */
[----:B------:R-:W-:Y:S04]  /*61e0*/  STS.U16 [R222+UR9+0x8100], R212 ;  /* 0x008100d4de007988 */ /* 0x000fe80008000409 */
        /* <DEDUP_REMOVED lines=15> */
[----:B--2---:R-:W-:Y:S04]  /*62e0*/  STS.U16 [R219+UR9+0x8300], R202 ;  /* 0x008300cadb007988 */ /* 0x004fe80008000409 */
[----:B---3--:R0:W-:Y:S04]  /*62f0*/  STS.U16 [R2+UR9+0x800], R193 ;  /* 0x000800c102007988 */ /* 0x0081e80008000409 */
[----:B------:R1:W-:Y:S04]  /*6300*/  STS.U16 [R2+UR9+0xc00], R194 ;  /* 0x000c00c202007988 */ /* 0x0003e80008000409 */
[----:B------:R2:W-:Y:S01]  /*6310*/  STS.U16 [R2+UR9+0x1000], R195 ;  /* 0x001000c302007988 */ /* 0x0005e20008000409 */
[----:B0-----:R-:W-:-:S03]  /*6320*/  PRMT R193, RZ, 0x7610, R193 ;  /* 0x00007610ffc17816 */ /* 0x001fc600000000c1 */
[----:B------:R0:W-:Y:S01]  /*6330*/  STS.U16 [R2+UR9+0x1400], R196 ;  /* 0x001400c402007988 */ /* 0x0001e20008000409 */
[----:B-1----:R-:W-:-:S03]  /*6340*/  PRMT R194, RZ, 0x7610, R194 ;  /* 0x00007610ffc27816 */ /* 0x002fc600000000c2 */
[----:B------:R1:W-:Y:S01]  /*6350*/  STS.U16 [R2+UR9+0x1800], R197 ;  /* 0x001800c502007988 */ /* 0x0003e20008000409 */
[----:B--2---:R-:W-:-:S03]  /*6360*/  PRMT R195, RZ, 0x7610, R195 ;  /* 0x00007610ffc37816 */ /* 0x004fc600000000c3 */
[----:B------:R2:W-:Y:S01]  /*6370*/  STS.U16 [R2+UR9+0x1c00], R198 ;  /* 0x001c00c602007988 */ /* 0x0005e20008000409 */
[----:B0-----:R-:W-:-:S03]  /*6380*/  PRMT R196, RZ, 0x7610, R196 ;  /* 0x00007610ffc47816 */ /* 0x001fc600000000c4 */
[----:B------:R0:W-:Y:S01]  /*6390*/  STS.U16 [R2+UR9+0x2000], R199 ;  /* 0x002000c702007988 */ /* 0x0001e20008000409 */
[----:B-1----:R-:W-:-:S03]  /*63a0*/  PRMT R197, RZ, 0x7610, R197 ;  /* 0x00007610ffc57816 */ /* 0x002fc600000000c5 */
[----:B------:R-:W3:Y:S01]  /*63b0*/  @P0 LDG.E.U16 R193, desc[UR20][R48.64] ;  /* 0x0000001430c10981 */ /* 0x000ee2000c1e1500 */
[----:B--2---:R-:W-:-:S03]  /*63c0*/  PRMT R198, RZ, 0x7610, R198 ;  /* 0x00007610ffc67816 */ /* 0x004fc600000000c6 */
[----:B------:R1:W-:Y:S01]  /*63d0*/  STS.U16 [R2+UR9+0x2400], R201 ;  /* 0x002400c902007988 */ /* 0x0003e20008000409 */
[----:B------:R-:W-:Y:S02]  /*63e0*/  PRMT R200, RZ, 0x7610, R200 ;  /* 0x00007610ffc87816 */ /* 0x000fe400000000c8 */
[----:B0-----:R-:W-:Y:S01]  /*63f0*/  PRMT R199, RZ, 0x7610, R199 ;  /* 0x00007610ffc77816 */ /* 0x001fe200000000c7 */
[----:B------:R-:W2:Y:S01]  /*6400*/  @P0 LDG.E.U16 R194, desc[UR20][R52.64] ;  /* 0x0000001434c20981 */ /* 0x000ea2000c1e1500 */
[----:B------:R-:W-:-:S03]  /*6410*/  PRMT R202, RZ, 0x7610, R202 ;  /* 0x00007610ffca7816 */ /* 0x000fc600000000ca */
[----:B------:R-:W2:Y:S01]  /*6420*/  @P0 LDG.E.U16 R195, desc[UR20][R56.64] ;  /* 0x0000001438c30981 */ /* 0x000ea2000c1e1500 */
[----:B-1----:R-:W-:-:S03]  /*6430*/  PRMT R201, RZ, 0x7610, R201 ;  /* 0x00007610ffc97816 */ /* 0x002fc600000000c9 */
[----:B------:R0:W-:Y:S04]  /*6440*/  STS.U16 [R2+UR9+0x2800], R203 ;  /* 0x002800cb02007988 */ /* 0x0001e80008000409 */
[----:B------:R-:W2:Y:S04]  /*6450*/  @P0 LDG.E.U16 R196, desc[UR20][R60.64] ;  /* 0x000000143cc40981 */ /* 0x000ea8000c1e1500 */
[----:B------:R1:W-:Y:S01]  /*6460*/  STS.U16 [R2+UR9+0x2c00], R204 ;  /* 0x002c00cc02007988 */ /* 0x0003e20008000409 */
[----:B0-----:R-:W-:-:S03]  /*6470*/  PRMT R203, RZ, 0x7610, R203 ;  /* 0x00007610ffcb7816 */ /* 0x001fc600000000cb */
[----:B------:R-:W2:Y:S04]  /*6480*/  @P0 LDG.E.U16 R197, desc[UR20][R64.64] ;  /* 0x0000001440c50981 */ /* 0x000ea8000c1e1500 */
[----:B------:R0:W-:Y:S01]  /*6490*/  STS.U16 [R2+UR9+0x3000], R205 ;  /* 0x003000cd02007988 */ /* 0x0001e20008000409 */
[----:B-1----:R-:W-:-:S03]  /*64a0*/  PRMT R204, RZ, 0x7610, R204 ;  /* 0x00007610ffcc7816 */ /* 0x002fc600000000cc */
[----:B------:R-:W2:Y:S04]  /*64b0*/  @P0 LDG.E.U16 R198, desc[UR20][R128.64] ;  /* 0x0000001480c60981 */ /* 0x000ea8000c1e1500 */
[----:B------:R1:W-:Y:S01]  /*64c0*/  STS.U16 [R2+UR9+0x3400], R206 ;  /* 0x003400ce02007988 */ /* 0x0003e20008000409 */
[----:B0-----:R-:W-:-:S03]  /*64d0*/  PRMT R205, RZ, 0x7610, R205 ;  /* 0x00007610ffcd7816 */ /* 0x001fc600000000cd */
[----:B------:R-:W2:Y:S04]  /*64e0*/  @P0 LDG.E.U16 R199, desc[UR20][R134.64] ;  /* 0x0000001486c70981 */ /* 0x000ea8000c1e1500 */
[----:B------:R0:W-:Y:S01]  /*64f0*/  STS.U16 [R2+UR9+0x3800], R207 ;  /* 0x003800cf02007988 */ /* 0x0001e20008000409 */
[----:B-1----:R-:W-:-:S03]  /*6500*/  PRMT R206, RZ, 0x7610, R206 ;  /* 0x00007610ffce7816 */ /* 0x002fc600000000ce */
[----:B------:R-:W2:Y:S04]  /*6510*/  @P0 LDG.E.U16 R200, desc[UR20][R140.64] ;  /* 0x000000148cc80981 */ /* 0x000ea8000c1e1500 */
[----:B------:R1:W-:Y:S01]  /*6520*/  STS.U16 [R2+UR9], R24 ;  /* 0x0000001802007988 */ /* 0x0003e20008000409 */
[----:B0-----:R-:W-:-:S03]  /*6530*/  PRMT R207, RZ, 0x7610, R207 ;  /* 0x00007610ffcf7816 */ /* 0x001fc600000000cf */
[----:B------:R-:W-:Y:S04]  /*6540*/  STS.U16 [R2+UR9+0x400], R25 ;  /* 0x0004001902007988 */ /* 0x000fe80008000409 */
[----:B------:R0:W-:Y:S04]  /*6550*/  STS.U16 [R2+UR9+0x3c00], R208 ;  /* 0x003c00d002007988 */ /* 0x0001e80008000409 */
[----:B------:R-:W2:Y:S01]  /*6560*/  @P0 LDG.E.U16 R201, desc[UR20][R146.64] ;  /* 0x0000001492c90981 */ /* 0x000ea2000c1e1500 */
[----:B-1----:R-:W-:-:S03]  /*6570*/  PRMT R24, RZ, 0x7610, R24 ;  /* 0x00007610ff187816 */ /* 0x002fc60000000018 */
[----:B------:R1:W-:Y:S01]  /*6580*/  STS.U16 [R222+UR9+0x100], R209 ;  /* 0x000100d1de007988 */ /* 0x0003e20008000409 */
[----:B0-----:R-:W-:-:S03]  /*6590*/  PRMT R208, RZ, 0x7610, R208 ;  /* 0x00007610ffd07816 */ /* 0x001fc600000000d0 */
[----:B------:R-:W2:Y:S01]  /*65a0*/  @P0 LDG.E.U16 R202, desc[UR20][R152.64] ;  /* 0x0000001498ca0981 */ /* 0x000ea2000c1e1500 */
[----:B------:R-:W-:-:S03]  /*65b0*/  PRMT R25, RZ, 0x7610, R25 ;  /* 0x00007610ff197816 */ /* 0x000fc60000000019 */
[----:B------:R-:W2:Y:S01]  /*65c0*/  @P0 LDG.E.U16 R203, desc[UR20][R158.64] ;  /* 0x000000149ecb0981 */ /* 0x000ea2000c1e1500 */
[----:B-1----:R-:W-:-:S03]  /*65d0*/  PRMT R209, RZ, 0x7610, R209 ;  /* 0x00007610ffd17816 */ /* 0x002fc600000000d1 */
        /* <DEDUP_REMOVED lines=28> */
[----:B------:R-:W2:Y:S04]  /*67a0*/  @P0 LDG.E.U16 R181, desc[UR20][R154.64] ;  /* 0x000000149ab50981 */ /* 0x000ea8000c1e1500 */
[----:B------:R-:W2:Y:S04]  /*67b0*/  @P0 LDG.E.U16 R84, desc[UR20][R94.64] ;  /* 0x000000145e540981 */ /* 0x000ea8000c1e1500 */
[----:B------:R-:W2:Y:S04]  /*67c0*/  @P0 LDG.E.U16 R85, desc[UR20][R98.64] ;  /* 0x0000001462550981 */ /* 0x000ea8000c1e1500 */
[----:B------:R-:W2:Y:S04]  /*67d0*/  @P0 LDG.E.U16 R87, desc[UR20][R102.64] ;  /* 0x0000001466570981 */ /* 0x000ea8000c1e1500 */
[----:B------:R-:W2:Y:S04]  /*67e0*/  @P0 LDG.E.U16 R172, desc[UR20][R106.64] ;  /* 0x000000146aac0981 */ /* 0x000ea8000c1e1500 */
[----:B------:R-:W2:Y:S04]  /*67f0*/  @P0 LDG.E.U16 R175, desc[UR20][R110.64] ;  /* 0x000000146eaf0981 */ /* 0x000ea8000c1e1500 */
[----:B------:R-:W2:Y:S04]  /*6800*/  @P0 LDG.E.U16 R176, desc[UR20][R114.64] ;  /* 0x0000001472b00981 */ /* 0x000ea8000c1e1500 */
[----:B------:R-:W2:Y:S04]  /*6810*/  @P0 LDG.E.U16 R177, desc[UR20][R118.64] ;  /* 0x0000001476b10981 */ /* 0x000ea8000c1e1500 */
[----:B----4-:R-:W-:Y:S04]  /*6820*/  STS.U16 [R222+UR9+0x500], R210 ;  /* 0x000500d2de007988 */ /* 0x010fe80008000409 */
[----:B-----5:R-:W-:Y:S04]  /*6830*/  STS.U16 [R222+UR9+0x900], R211 ;  /* 0x000900d3de007988 */ /* 0x020fe80008000409 */
[----:B------:R0:W-:Y:S01]  /*6840*/  STS.U16 [R222+UR9+0xd00], R192 ;  /* 0x000d00c0de007988 */ /* 0x0001e20008000409 */
[----:B------:R-:W-:-:S02]  /*6850*/  SHF.R.S32.HI R234, RZ, 0x1f, R213 ;  /* 0x0000001fffea7819 */ /* 0x000fc400000114d5 */
[-C--:B------:R-:W-:Y:S02]  /*6860*/  LEA R227, P2, R213, R86.reuse, 0x1 ;  /* 0x00000056d5e37211 */ /* 0x080fe400078408ff */
[----:B------:R-:W-:Y:S02]  /*6870*/  LEA R230, P3, R19, R86, 0x1 ;  /* 0x0000005613e67211 */ /* 0x000fe400078608ff */
[----:B0-----:R-:W-:-:S04]  /*6880*/  SHF.R.S32.HI R192, RZ, 0x1f, R23 ;  /* 0x0000001fffc07819 */ /* 0x001fc80000011417 */
[----:B------:R-:W-:-:S04]  /*6890*/  SHF.L.U64.HI R23, R23, 0x1, R192 ;  /* 0x0000000117177819 */ /* 0x000fc800000102c0 */
[----:B------:R-:W-:Y:S02]  /*68a0*/  LEA.HI.X R234, R213, R23, R234, 0x1, P2 ;  /* 0x00000017d5ea7211 */ /* 0x000fe400010f0cea */
[----:B------:R-:W-:Y:S02]  /*68b0*/  LEA R225, P2, R26, R86, 0x1 ;  /* 0x000000561ae17211 */ /* 0x000fe400078408ff */
[----:B------:R-:W-:Y:S01]  /*68c0*/  ISETP.NE.U32.AND P0, PT, R214, RZ, PT ;  /* 0x000000ffd600720c */ /* 0x000fe20003f05070 */
[----:B---3--:R-:W-:Y:S04]  /*68d0*/  STS.U16 [R222+UR9+0x1100], R193 ;  /* 0x001100c1de007988 */ /* 0x008fe80008000409 */
[----:B--2---:R-:W-:Y:S04]  /*68e0*/  STS.U16 [R222+UR9+0x1500], R194 ;  /* 0x001500c2de007988 */ /* 0x004fe80008000409 */
        /* <DEDUP_REMOVED lines=15> */
[----:B------:R0:W-:Y:S04]  /*69e0*/  STS.U16 [R237+UR9+0x1600], R24 ;  /* 0x00160018ed007988 */ /* 0x0001e80008000409 */
[----:B------:R-:W-:Y:S04]  /*69f0*/  STS.U16 [R237+UR9+0x1a00], R25 ;  /* 0x001a0019ed007988 */ /* 0x000fe80008000409 */
[----:B------:R-:W-:Y:S01]  /*6a00*/  STS.U16 [R237+UR9+0x1e00], R82 ;  /* 0x001e0052ed007988 */ /* 0x000fe20008000409 */
[----:B0-----:R-:W-:-:S03]  /*6a10*/  SHF.R.S32.HI R24, RZ, 0x1f, R19 ;  /* 0x0000001fff187819 */ /* 0x001fc60000011413 */
[----:B------:R-:W-:Y:S04]  /*6a20*/  STS.U16 [R237+UR9+0x2200], R83 ;  /* 0x00220053ed007988 */ /* 0x000fe80008000409 */
[----:B------:R0:W-:Y:S01]  /*6a30*/  STS.U16 [R237+UR9+0x2600], R173 ;  /* 0x002600aded007988 */ /* 0x0001e20008000409 */
[----:B------:R-:W-:-:S03]  /*6a40*/  LEA.HI.X R235, R19, R23, R24, 0x1, P3 ;  /* 0x0000001713eb7211 */ /* 0x000fc600018f0c18 */
[----:B------:R-:W-:Y:S01]  /*6a50*/  STS.U16 [R237+UR9+0x2a00], R174 ;  /* 0x002a00aeed007988 */ /* 0x000fe20008000409 */
[----:B------:R-:W-:-:S03]  /*6a60*/  SHF.R.S32.HI R19, RZ, 0x1f, R26 ;  /* 0x0000001fff137819 */ /* 0x000fc6000001141a */
[----:B------:R-:W-:Y:S04]  /*6a70*/  STS.U16 [R237+UR9+0x2e00], R178 ;  /* 0x002e00b2ed007988 */ /* 0x000fe80008000409 */
[----:B------:R1:W-:Y:S04]  /*6a80*/  STS.U16 [R237+UR9+0x3200], R179 ;  /* 0x003200b3ed007988 */ /* 0x0003e80008000409 */
[----:B------:R-:W-:Y:S01]  /*6a90*/  STS.U16 [R237+UR9+0x3600], R181 ;  /* 0x003600b5ed007988 */ /* 0x000fe20008000409 */
[----:B------:R-:W-:-:S03]  /*6aa0*/  SHF.R.S32.HI R24, RZ, 0x1f, R28 ;  /* 0x0000001fff187819 */ /* 0x000fc6000001141c */
[----:B------:R-:W-:Y:S01]  /*6ab0*/  STS.U16 [R237+UR9+0x3a00], R182 ;  /* 0x003a00b6ed007988 */ /* 0x000fe20008000409 */
[----:B------:R-:W-:-:S03]  /*6ac0*/  LEA R228, P3, R28, R86, 0x1 ;  /* 0x000000561ce47211 */ /* 0x000fc600078608ff */
[----:B------:R-:W-:Y:S01]  /*6ad0*/  STS.U16 [R237+UR9+0x3e00], R183 ;  /* 0x003e00b7ed007988 */ /* 0x000fe20008000409 */
[----:B------:R-:W-:-:S03]  /*6ae0*/  LEA.HI.X R232, R26, R23, R19, 0x1, P2 ;  /* 0x000000171ae87211 */ /* 0x000fc600010f0c13 */
[----:B------:R-:W-:Y:S01]  /*6af0*/  STS.U16 [R219+UR9+0x300], R84 ;  /* 0x00030054db007988 */ /* 0x000fe20008000409 */
[----:B------:R-:W-:Y:S02]  /*6b00*/  SHF.R.S32.HI R19, RZ, 0x1f, R29 ;  /* 0x0000001fff137819 */ /* 0x000fe4000001141d */
[----:B0-----:R-:W-:Y:S01]  /*6b10*/  LEA R173, P2, R29, R86, 0x1 ;  /* 0x000000561dad7211 */ /* 0x001fe200078408ff */
[----:B------:R0:W-:Y:S01]  /*6b20*/  STS.U16 [R219+UR9+0x700], R85 ;  /* 0x00070055db007988 */ /* 0x0001e20008000409 */
[----:B------:R-:W-:-:S03]  /*6b30*/  LEA.HI.X R233, R28, R23, R24, 0x1, P3 ;  /* 0x000000171ce97211 */ /* 0x000fc600018f0c18 */
        /* <DEDUP_REMOVED lines=8> */
[----:B-1----:R-:W-:Y:S01]  /*6bc0*/  LEA R179, P2, R27, R86, 0x1 ;  /* 0x000000561bb37211 */ /* 0x002fe200078408ff */
[----:B------:R-:W-:Y:S01]  /*6bd0*/  STS.U16 [R219+UR9+0x1b00], R177 ;  /* 0x001b00b1db007988 */ /* 0x000fe20008000409 */
[----:B------:R-:W-:-:S03]  /*6be0*/  LEA.HI.X R229, R81, R23, R24, 0x1, P3 ;  /* 0x0000001751e57211 */ /* 0x000fc600018f0c18 */
[----:B------:R-:W-:Y:S01]  /*6bf0*/  STS.U16 [R219+UR9+0x1f00], R180 ;  /* 0x001f00b4db007988 */ /* 0x000fe20008000409 */
[----:B------:R-:W-:-:S03]  /*6c00*/  SHF.R.S32.HI R24, RZ, 0x1f, R80 ;  /* 0x0000001fff187819 */ /* 0x000fc60000011450 */
[----:B------:R-:W-:Y:S01]  /*6c10*/  STS.U16 [R219+UR9+0x2300], R184 ;  /* 0x002300b8db007988 */ /* 0x000fe20008000409 */
[----:B------:R-:W-:Y:S01]  /*6c20*/  LEA R224, P3, R80, R86, 0x1 ;  /* 0x0000005650e07211 */ /* 0x000fe200078608ff */
[-C--:B0-----:R-:W-:Y:S02]  /*6c30*/  IMAD R85, R217, R20.reuse, RZ ;  /* 0x00000014d9557224 */ /* 0x081fe400078e02ff */
[----:B------:R-:W-:Y:S01]  /*6c40*/  STS.U16 [R219+UR9+0x2700], R185 ;  /* 0x002700b9db007988 */ /* 0x000fe20008000409 */
[-C--:B------:R-:W-:Y:S01]  /*6c50*/  LEA.HI.X R223, R27, R23.reuse, R19, 0x1, P2 ;  /* 0x000000171bdf7211 */ /* 0x080fe200010f0c13 */
[----:B------:R-:W-:Y:S02]  /*6c60*/  IMAD R27, R218, R20, RZ ;  /* 0x00000014da1b7224 */ /* 0x000fe400078e02ff */
[----:B------:R-:W-:Y:S04]  /*6c70*/  STS.U16 [R219+UR9+0x2b00], R186 ;  /* 0x002b00badb007988 */ /* 0x000fe80008000409 */
[----:B------:R-:W-:Y:S01]  /*6c80*/  STS.U16 [R219+UR9+0x2f00], R187 ;  /* 0x002f00bbdb007988 */ /* 0x000fe20008000409 */
[----:B------:R-:W-:-:S03]  /*6c90*/  LEA.HI.X R222, R80, R23, R24, 0x1, P3 ;  /* 0x0000001750de7211 */ /* 0x000fc600018f0c18 */
[----:B------:R0:W-:Y:S01]  /*6ca0*/  STS.U16 [R219+UR9+0x3300], R188 ;  /* 0x003300bcdb007988 */ /* 0x0001e20008000409 */
[----:B------:R-:W-:-:S03]  /*6cb0*/  IMAD R24, R215, R20, RZ ;  /* 0x00000014d7187224 */ /* 0x000fc600078e02ff */
[----:B------:R-:W-:Y:S01]  /*6cc0*/  STS.U16 [R219+UR9+0x3700], R189 ;  /* 0x003700bddb007988 */ /* 0x000fe20008000409 */
[----:B------:R-:W-:-:S03]  /*6cd0*/  IMAD R84, R216, R20, RZ ;  /* 0x00000014d8547224 */ /* 0x000fc600078e02ff */
[----:B------:R1:W-:Y:S01]  /*6ce0*/  STS.U16 [R219+UR9+0x3b00], R190 ;  /* 0x003b00bedb007988 */ /* 0x0003e20008000409 */
[C---:B0-----:R-:W-:Y:S02]  /*6cf0*/  IMAD.SHL.U32 R188, R27.reuse, 0x2, RZ ;  /* 0x000000021bbc7824 */ /* 0x041fe400078e00ff */
[----:B------:R-:W-:-:S04]  /*6d00*/  IMAD.HI R27, R27, 0x2, RZ ;  /* 0x000000021b1b7827 */ /* 0x000fc800078e02ff */
[C---:B-1----:R-:W-:Y:S02]  /*6d10*/  IMAD.SHL.U32 R190, R85.reuse, 0x2, RZ ;  /* 0x0000000255be7824 */ /* 0x042fe400078e00ff */
[----:B------:R-:W-:Y:S01]  /*6d20*/  IMAD.HI R85, R85, 0x2, RZ ;  /* 0x0000000255557827 */ /* 0x000fe200078e02ff */
[--C-:B------:R-:W-:Y:S02]  /*6d30*/  IADD3 R188, P4, P5, R188, UR16, R86.reuse ;  /* 0x00000010bcbc7c10 */ /* 0x100fe4000fd9e056 */
[--C-:B------:R-:W-:Y:S01]  /*6d40*/  IADD3 R190, P2, P3, R190, UR16, R86.reuse ;  /* 0x00000010bebe7c10 */ /* 0x100fe2000fb5e056 */
[----:B------:R-:W-:Y:S02]  /*6d50*/  IMAD.SHL.U32 R194, R24, 0x2, RZ ;  /* 0x0000000218c27824 */ /* 0x000fe400078e00ff */
[-C--:B------:R-:W-:Y:S02]  /*6d60*/  IMAD R83, R4, R20.reuse, RZ ;  /* 0x0000001404537224 */ /* 0x080fe400078e02ff */
[----:B------:R-:W-:Y:S01]  /*6d70*/  IMAD.SHL.U32 R192, R84, 0x2, RZ ;  /* 0x0000000254c07824 */ /* 0x000fe200078e00ff */
[----:B------:R0:W-:Y:S01]  /*6d80*/  STS.U16 [R219+UR9+0x3f00], R191 ;  /* 0x003f00bfdb007988 */ /* 0x0001e20008000409 */
[----:B------:R-:W-:Y:S01]  /*6d90*/  IMAD R80, R3, R20, RZ ;  /* 0x0000001403507224 */ /* 0x000fe200078e02ff */
[--C-:B------:R-:W-:Y:S01]  /*6da0*/  IADD3.X R189, PT, PT, R27, UR17, R23.reuse, P4, P5 ;  /* 0x000000111bbd7c10 */ /* 0x100fe2000a7ea417 */
[----:B------:R-:W-:Y:S01]  /*6db0*/  IMAD.HI R24, R24, 0x2, RZ ;  /* 0x0000000218187827 */ /* 0x000fe200078e02ff */
[----:B------:R-:W-:Y:S01]  /*6dc0*/  IADD3 R192, P4, P5, R192, UR16, R86 ;  /* 0x00000010c0c07c10 */ /* 0x000fe2000fd9e056 */
[----:B------:R1:W-:Y:S06]  /*6dd0*/  MEMBAR.ALL.CTA ;  /* 0x0000000000007992 */ /* 0x0003ec0000008000 */
[----:B-1----:R-:W1:Y:S01]  /*6de0*/  FENCE.VIEW.ASYNC.S ;  /* 0x00000000000073c6 */ /* 0x002e620000000000 */
[----:B------:R-:W-:Y:S01]  /*6df0*/  IMAD.HI R84, R84, 0x2, RZ ;  /* 0x0000000254547827 */ /* 0x000fe200078e02ff */
[----:B0-----:R-:W-:-:S03]  /*6e00*/  IADD3.X R191, PT, PT, R85, UR17, R23, P2, P3 ;  /* 0x0000001155bf7c10 */ /* 0x001fc600097e6417 */
[----:B------:R-:W-:Y:S01]  /*6e10*/  IMAD.SHL.U32 R198, R83, 0x2, RZ ;  /* 0x0000000253c67824 */ /* 0x000fe200078e00ff */
[--C-:B------:R-:W-:Y:S01]  /*6e20*/  IADD3 R194, P2, P3, R194, UR16, R86.reuse ;  /* 0x00000010c2c27c10 */ /* 0x100fe2000fb5e056 */
[-C--:B------:R-:W-:Y:S02]  /*6e30*/  IMAD R82, R15, R20.reuse, RZ ;  /* 0x000000140f527224 */ /* 0x080fe400078e02ff */
[----:B------:R-:W-:Y:S02]  /*6e40*/  IMAD.SHL.U32 R196, R80, 0x2, RZ ;  /* 0x0000000250c47824 */ /* 0x000fe400078e00ff */
[----:B------:R-:W-:Y:S01]  /*6e50*/  IMAD R19, R11, R20, RZ ;  /* 0x000000140b137224 */ /* 0x000fe200078e02ff */
[--C-:B------:R-:W-:Y:S01]  /*6e60*/  IADD3.X R195, PT, PT, R24, UR17, R23.reuse, P2, P3 ;  /* 0x0000001118c37c10 */ /* 0x100fe200097e6417 */
[----:B------:R-:W-:Y:S01]  /*6e70*/  IMAD.HI R83, R83, 0x2, RZ ;  /* 0x0000000253537827 */ /* 0x000fe200078e02ff */
[----:B------:R-:W-:Y:S02]  /*6e80*/  IADD3.X R193, PT, PT, R84, UR17, R23, P4, P5 ;  /* 0x0000001154c17c10 */ /* 0x000fe4000a7ea417 */
[--C-:B------:R-:W-:Y:S01]  /*6e90*/  IADD3 R198, P2, P3, R198, UR16, R86.reuse ;  /* 0x00000010c6c67c10 */ /* 0x100fe2000fb5e056 */
[----:B------:R-:W-:Y:S01]  /*6ea0*/  IMAD.HI R80, R80, 0x2, RZ ;  /* 0x0000000250507827 */ /* 0x000fe200078e02ff */
[----:B------:R-:W-:-:S03]  /*6eb0*/  IADD3 R196, P4, P5, R196, UR16, R86 ;  /* 0x00000010c4c47c10 */ /* 0x000fc6000fd9e056 */
[----:B------:R-:W-:Y:S02]  /*6ec0*/  IMAD.SHL.U32 R202, R82, 0x2, RZ ;  /* 0x0000000252ca7824 */ /* 0x000fe400078e00ff */
        /* <DEDUP_REMOVED lines=10> */
[----:B------:R-:W-:Y:S02]  /*6f70*/  IMAD.SHL.U32 R204, R81, 0x2, RZ ;  /* 0x0000000251cc7824 */ /* 0x000fe400078e00ff */
[-C--:B------:R-:W-:Y:S02]  /*6f80*/  IMAD R28, R16, R20.reuse, RZ ;  /* 0x00000014101c7224 */ /* 0x080fe400078e02ff */
        /* <DEDUP_REMOVED lines=28> */
[----:B------:R-:W-:Y:S01]  /*7150*/  IMAD.SHL.U32 R80, R24, 0x2, RZ ;  /* 0x0000000218507824 */ /* 0x000fe200078e00ff */
[--C-:B------:R-:W-:Y:S01]  /*7160*/  IADD3.X R215, PT, PT, R27, UR17, R23.reuse, P2, P3 ;  /* 0x000000111bd77c10 */ /* 0x100fe200097e6417 */
[----:B------:R-:W-:Y:S01]  /*7170*/  IMAD.HI R19, R19, 0x2, RZ ;  /* 0x0000000213137827 */ /* 0x000fe200078e02ff */
[----:B------:R-:W-:Y:S02]  /*7180*/  IADD3.X R213, PT, PT, R25, UR17, R23, P5, P4 ;  /* 0x0000001119d57c10 */ /* 0x000fe4000afe8417 */
[--C-:B------:R-:W-:Y:S01]  /*7190*/  IADD3 R82, P2, P3, R82, UR16, R86.reuse ;  /* 0x0000001052527c10 */ /* 0x100fe2000fb5e056 */
[----:B------:R-:W-:Y:S01]  /*71a0*/  IMAD.HI R24, R24, 0x2, RZ ;  /* 0x0000000218187827 */ /* 0x000fe200078e02ff */
[----:B------:R-:W-:-:S03]  /*71b0*/  IADD3 R80, P5, P4, R80, UR16, R86 ;  /* 0x0000001050507c10 */ /* 0x000fc6000fcbe056 */
[-C--:B------:R-:W-:Y:S02]  /*71c0*/  IMAD R26, R7, R20.reuse, RZ ;  /* 0x00000014071a7224 */ /* 0x080fe400078e02ff */
[-C--:B------:R-:W-:Y:S01]  /*71d0*/  IMAD R25, R10, R20.reuse, RZ ;  /* 0x000000140a197224 */ /* 0x080fe200078e02ff */
[--C-:B------:R-:W-:Y:S01]  /*71e0*/  IADD3.X R83, PT, PT, R19, UR17, R23.reuse, P2, P3 ;  /* 0x0000001113537c10 */ /* 0x100fe200097e6417 */
[----:B------:R-:W-:Y:S01]  /*71f0*/  IMAD.SHL.U32 R216, R26, 0x2, RZ ;  /* 0x000000021ad87824 */ /* 0x000fe200078e00ff */
[----:B------:R-:W-:Y:S01]  /*7200*/  IADD3.X R81, PT, PT, R24, UR17, R23, P5, P4 ;  /* 0x0000001118517c10 */ /* 0x000fe2000afe8417 */
[----:B------:R-:W-:Y:S02]  /*7210*/  IMAD.SHL.U32 R218, R25, 0x2, RZ ;  /* 0x0000000219da7824 */ /* 0x000fe400078e00ff */
[-C--:B------:R-:W-:Y:S02]  /*7220*/  IMAD R19, R14, R20.reuse, RZ ;  /* 0x000000140e137224 */ /* 0x080fe400078e02ff */
[----:B------:R-:W-:Y:S01]  /*7230*/  IMAD R24, R18, R20, RZ ;  /* 0x0000001412187224 */ /* 0x000fe200078e02ff */
[--C-:B------:R-:W-:Y:S01]  /*7240*/  IADD3 R216, P5, P4, R216, UR16, R86.reuse ;  /* 0x00000010d8d87c10 */ /* 0x100fe2000fcbe056 */
[----:B------:R-:W-:Y:S01]  /*7250*/  IMAD.HI R26, R26, 0x2, RZ ;  /* 0x000000021a1a7827 */ /* 0x000fe200078e02ff */
[----:B------:R-:W-:-:S03]  /*7260*/  IADD3 R218, P2, P3, R218, UR16, R86 ;  /* 0x00000010dada7c10 */ /* 0x000fc6000fb5e056 */
[----:B------:R-:W-:-:S04]  /*7270*/  IMAD.HI R25, R25, 0x2, RZ ;  /* 0x0000000219197827 */ /* 0x000fc800078e02ff */
[----:B------:R-:W-:Y:S02]  /*7280*/  IMAD.SHL.U32 R84, R19, 0x2, RZ ;  /* 0x0000000213547824 */ /* 0x000fe400078e00ff */
[----:B------:R-:W-:Y:S01]  /*7290*/  IMAD.SHL.U32 R87, R24, 0x2, RZ ;  /* 0x0000000218577824 */ /* 0x000fe200078e00ff */
[--C-:B------:R-:W-:Y:S01]  /*72a0*/  IADD3.X R217, PT, PT, R26, UR17, R23.reuse, P5, P4 ;  /* 0x000000111ad97c10 */ /* 0x100fe2000afe8417 */
[----:B------:R-:W-:Y:S01]  /*72b0*/  IMAD.HI R24, R24, 0x2, RZ ;  /* 0x0000000218187827 */ /* 0x000fe200078e02ff */
[----:B-1----:R-:W-:Y:S01]  /*72c0*/  BAR.SYNC.DEFER_BLOCKING 0x0 ;  /* 0x0000000000007b1d */ /* 0x002fe20000010000 */
[--C-:B------:R-:W-:Y:S02]  /*72d0*/  IADD3 R84, P5, P4, R84, UR16, R86.reuse ;  /* 0x0000001054547c10 */ /* 0x100fe4000fcbe056 */
[----:B------:R-:W-:Y:S02]  /*72e0*/  IADD3.X R219, PT, PT, R25, UR17, R23, P2, P3 ;  /* 0x0000001119db7c10 */ /* 0x000fe400097e6417 */
[----:B------:R-:W-:-:S04]  /*72f0*/  IADD3 R86, P2, P3, R87, UR16, R86 ;  /* 0x0000001057567c10 */ /* 0x000fc8000fb5e056 */
[--C-:B------:R-:W-:Y:S02]  /*7300*/  IADD3.X R87, PT, PT, R24, UR17, R23.reuse, P2, P3 ;  /* 0x0000001118577c10 */ /* 0x100fe400097e6417 */
[----:B------:R-:W-:Y:S01]  /*7310*/  ISETP.LT.OR P2, PT, R236, 0x40, P0 ;  /* 0x00000040ec00780c */ /* 0x000fe20000741670 */
[----:B------:R-:W-:Y:S01]  /*7320*/  IMAD.HI R19, R19, 0x2, RZ ;  /* 0x0000000213137827 */ /* 0x000fe200078e02ff */
[----:B------:R-:W-:Y:S02]  /*7330*/  UIADD3 UR5, UPT, UPT, UR9, 0x4000, URZ ;  /* 0x0000400009057890 */ /* 0x000fe4000fffe0ff */
[----:B------:R-:W-:Y:S02]  /*7340*/  UIADD3 UR4, UPT, UPT, UR9, 0xa000, URZ ;  /* 0x0000a00009047890 */ /* 0x000fe4000fffe0ff */
[----:B------:R-:W-:Y:S01]  /*7350*/  IADD3.X R85, PT, PT, R19, UR17, R23, P5, P4 ;  /* 0x0000001113557c10 */ /* 0x000fe2000afe8417 */
[----:B------:R-:W-:Y:S02]  /*7360*/  USHF.R.U32.HI UR19, URZ, 0x4, UR5 ;  /* 0x00000004ff137899 */ /* 0x000fe40008011605 */
[----:B------:R-:W-:Y:S01]  /*7370*/  USHF.R.U32.HI UR18, URZ, 0x4, UR4 ;  /* 0x00000004ff127899 */ /* 0x000fe20008011604 */
[----:B------:R-:W-:Y:S01]  /*7380*/  UMOV UR6, URZ ;  /* 0x000000ff00067c82 */ /* 0x000fe20008000000 */
[----:B------:R-:W-:-:S02]  /*7390*/  UMOV UR7, URZ ;  /* 0x000000ff00077c82 */ /* 0x000fc40008000000 */
[----:B------:R-:W-:Y:S08]  /*73a0*/  @P2 BRA `(.L_x_6) ;  /* 0x0000000000842947 */ /* 0x000ff00003800000 */
[----:B------:R-:W-:Y:S02]  /*73b0*/  UIADD3 UR4, UPT, UPT, UR9, 0x8000, URZ ;  /* 0x0000800009047890 */ /* 0x000fe4000fffe0ff */
[----:B------:R-:W-:Y:S02]  /*73c0*/  USHF.R.U32.HI UR14, URZ, 0x4, UR9 ;  /* 0x00000004ff0e7899 */ /* 0x000fe40008011609 */
[----:B------:R-:W-:Y:S02]  /*73d0*/  USHF.R.U32.HI UR4, URZ, 0x4, UR4 ;  /* 0x00000004ff047899 */ /* 0x000fe40008011604 */
[----:B------:R-:W-:Y:S02]  /*73e0*/  USGXT.U32 UR14, UR14, 0xe ;  /* 0x0000000e0e0e789a */ /* 0x000fe40008000000 */
[----:B------:R-:W-:Y:S02]  /*73f0*/  USGXT.U32 UR12, UR4, 0xe ;  /* 0x0000000e040c789a */ /* 0x000fe40008000000 */
[----:B------:R-:W-:-:S02]  /*7400*/  UIADD3 UR30, UP2, UPT, UR14, 0x2, URZ ;  /* 0x000000020e1e7890 */ /* 0x000fc4000ff5e0ff */
[----:B------:R-:W-:Y:S01]  /*7410*/  UIADD3 UR32, UP1, UPT, UR12, 0x80, URZ ;  /* 0x000000800c207890 */ /* 0x000fe2000ff3e0ff */
[----:B------:R-:W-:Y:S01]  /*7420*/  UMOV UR4, URZ ;  /* 0x000000ff00047c82 */ /* 0x000fe20008000000 */
[----:B------:R-:W-:Y:S01]  /*7430*/  UMOV UR34, 0x0 ;  /* 0x0000000000227882 */ /* 0x000fe20000000000 */
[----:B------:R-:W-:Y:S02]  /*7440*/  UIADD3.X UR31, UPT, UPT, UR4, 0x40004040, URZ, UP2, !UPT ;  /* 0x40004040041f7890 */ /* 0x000fe400097fe4ff */
[----:B------:R-:W-:Y:S02]  /*7450*/  UIADD3.X UR33, UPT, UPT, UR4, 0x40004040, URZ, UP1, !UPT ;  /* 0x4000404004217890 */ /* 0x000fe40008ffe4ff */
[----:B------:R-:W-:Y:S02]  /*7460*/  UIADD3.64 UR24, UPT, UPT, UR30, 0x2, URZ ;  /* 0x000000021e187897 */ /* 0x000fe4000fffe0ff */
[----:B------:R-:W-:Y:S02]  /*7470*/  UIADD3.64 UR22, UPT, UPT, UR32, 0x80, URZ ;  /* 0x0000008020167897 */ /* 0x000fe4000fffe0ff */
[----:B------:R-:W-:-:S02]  /*7480*/  UIADD3.64 UR28, UPT, UPT, UR30, 0x4, URZ ;  /* 0x000000041e1c7897 */ /* 0x000fc4000fffe0ff */
[----:B------:R-:W-:Y:S01]  /*7490*/  UIADD3.64 UR26, UPT, UPT, UR32, 0x100, URZ ;  /* 0x00000100201a7897 */ /* 0x000fe2000fffe0ff */
[----:B------:R-:W-:Y:S01]  /*74a0*/  UMOV UR35, 0x4208490 ;  /* 0x0420849000237882 */ /* 0x000fe20000000000 */
[----:B------:R-:W-:Y:S01]  /*74b0*/  UMOV UR15, 0x40004040 ;  /* 0x40004040000f7882 */ /* 0x000fe20000000000 */
[----:B------:R-:W-:Y:S01]  /*74c0*/  UMOV UR13, 0x40004040 ;  /* 0x40004040000d7882 */ /* 0x000fe20000000000 */
[----:B------:R-:W-:Y:S01]  /*74d0*/  UMOV UR36, 0x0 ;  /* 0x0000000000247882 */ /* 0x000fe20000000000 */
[----:B------:R-:W-:Y:S01]  /*74e0*/  UMOV UR37, 0x4208490 ;  /* 0x0420849000257882 */ /* 0x000fe20000000000 */
[----:B------:R-:W-:Y:S01]  /*74f0*/  UMOV UR38, 0x0 ;  /* 0x0000000000267882 */ /* 0x000fe20000000000 */
[----:B------:R-:W-:Y:S01]  /*7500*/  UMOV UR39, 0x4208490 ;  /* 0x0420849000277882 */ /* 0x000fe20000000000 */
[----:B------:R-:W-:Y:S01]  /*7510*/  UMOV UR4, UR11 ;  /* 0x0000000b00047c82 */ /* 0x000fe20008000000 */
[----:B------:R-:W-:Y:S01]  /*7520*/  UMOV UR5, URZ ;  /* 0x000000ff00057c82 */ /* 0x000fe20008000000 */
[----:B------:R0:W-:Y:S01]  /*7530*/  UTCHMMA gdesc[UR12], gdesc[UR14], tmem[UR8], tmem[UR34], idesc[UR35], !UPT ;  /* 0x00ff220e0c0075ea */ /* 0x0001e2000f800008 */
[----:B------:R-:W-:Y:S01]  /*7540*/  UMOV UR40, 0x0 ;  /* 0x0000000000287882 */ /* 0x000fe20000000000 */
[----:B------:R-:W-:Y:S01]  /*7550*/  UMOV UR41, 0x4208490 ;  /* 0x0420849000297882 */ /* 0x000fe20000000000 */
[----:B------:R0:W-:Y:S01]  /*7560*/  UTCHMMA gdesc[UR32], gdesc[UR30], tmem[UR8], tmem[UR36], idesc[UR37], UPT ;  /* 0x00ff241e200075ea */ /* 0x0001e2000b800008 */
[----:B------:R-:W-:Y:S01]  /*7570*/  UMOV UR4, UR4 ;  /* 0x0000000400047c82 */ /* 0x000fe20008000000 */
[----:B------:R0:W-:Y:S01]  /*7580*/  UTCHMMA gdesc[UR22], gdesc[UR24], tmem[UR8], tmem[UR38], idesc[UR39], UPT ;  /* 0x00ff2618160075ea */ /* 0x0001e2000b800008 */
[----:B------:R0:W-:Y:S01]  /*7590*/  UTCHMMA gdesc[UR26], gdesc[UR28], tmem[UR8], tmem[UR40], idesc[UR41], UPT ;  /* 0x00ff281c1a0075ea */ /* 0x0001e2000b800008 */
[----:B------:R0:W-:Y:S01]  /*75a0*/  UTCBAR [UR4], URZ ;  /* 0x000000ff040073e9 */ /* 0x0001e200080000ff */
[----:B------:R-:W-:Y:S01]  /*75b0*/  NOP ;  /* 0x0000000000007918 */ /* 0x000fe20000000000 */
.L_x_6:
[----:B------:R-:W-:Y:S01]  /*75c0*/  SHF.R.S32.HI R19, RZ, 0x1f, R236 ;  /* 0x0000001fff137819 */ /* 0x000fe200000114ec */
[----:B0-----:R-:W-:Y:S01]  /*75d0*/  USGXT.U32 UR14, UR19, 0xe ;  /* 0x0000000e130e789a */ /* 0x001fe20008000000 */
[----:B------:R-:W-:Y:S01]  /*75e0*/  IADD3 R174, P6, PT, R230, UR16, RZ ;  /* 0x00000010e6ae7c10 */ /* 0x000fe2000ffde0ff */
[----:B------:R-:W-:Y:S01]  /*75f0*/  USGXT.U32 UR12, UR18, 0xe ;  /* 0x0000000e120c789a */ /* 0x000fe20008000000 */
[----:B------:R-:W-:Y:S01]  /*7600*/  LEA.HI R19, R19, R236, RZ, 0x6 ;  /* 0x000000ec13137211 */ /* 0x000fe200078f30ff */
[----:B------:R-:W-:Y:S01]  /*7610*/  UIADD3 UR32, UP2, UPT, UR14, 0x2, URZ ;  /* 0x000000020e207890 */ /* 0x000fe2000ff5e0ff */
[----:B------:R-:W-:Y:S01]  /*7620*/  IADD3 R178, P2, PT, R228, UR16, RZ ;  /* 0x00000010e4b27c10 */ /* 0x000fe2000ff5e0ff */
[----:B------:R-:W-:Y:S01]  /*7630*/  UIADD3 UR30, UP1, UPT, UR12, 0x80, URZ ;  /* 0x000000800c1e7890 */ /* 0x000fe2000ff3e0ff */
[----:B------:R-:W-:Y:S01]  /*7640*/  SHF.R.S32.HI R19, RZ, 0x6, R19 ;  /* 0x00000006ff137819 */ /* 0x000fe20000011413 */
[----:B------:R-:W-:Y:S01]  /*7650*/  UIADD3.X UR33, UPT, UPT, UR7, 0x40004040, URZ, UP2, !UPT ;  /* 0x4000404007217890 */ /* 0x000fe200097fe4ff */
[----:B------:R-:W-:Y:S01]  /*7660*/  IADD3.X R175, PT, PT, R235, UR17, RZ, P6, !PT ;  /* 0x00000011ebaf7c10 */ /* 0x000fe2000b7fe4ff */
[----:B------:R-:W-:Y:S01]  /*7670*/  UIADD3.X UR31, UPT, UPT, UR6, 0x40004040, URZ, UP1, !UPT ;  /* 0x40004040061f7890 */ /* 0x000fe20008ffe4ff */
[----:B------:R-:W-:Y:S01]  /*7680*/  VIMNMX R23, PT, PT, R19, 0x1, !PT ;  /* 0x0000000113177848 */ /* 0x000fe20007fe0100 */
[----:B------:R-:W-:Y:S01]  /*7690*/  IMAD.SHL.U32 R19, R21, 0x40, RZ ;  /* 0x0000004015137824 */ /* 0x000fe200078e00ff */
[----:B------:R-:W-:Y:S01]  /*76a0*/  IADD3 R184, P6, PT, R179, UR16, RZ ;  /* 0x00000010b3b87c10 */ /* 0x000fe2000ffde0ff */
[----:B------:R-:W-:Y:S01]  /*76b0*/  UMOV UR4, URZ ;  /* 0x000000ff00047c82 */ /* 0x000fe20008000000 */
[----:B------:R-:W-:Y:S01]  /*76c0*/  IADD3.X R179, PT, PT, R233, UR17, RZ, P2, !PT ;  /* 0x00000011e9b37c10 */ /* 0x000fe200097fe4ff */
[----:B------:R-:W-:Y:S01]  /*76d0*/  VIADD R21, R23, 0xffffffff ;  /* 0xffffffff17157836 */ /* 0x000fe20000000000 */
[----:B------:R-:W-:Y:S01]  /*76e0*/  IADD3 R172, P3, PT, R227, UR16, RZ ;  /* 0x00000010e3ac7c10 */ /* 0x000fe2000ff7e0ff */
[----:B------:R-:W-:Y:S01]  /*76f0*/  IMAD.SHL.U32 R20, R20, 0x40, RZ ;  /* 0x0000004014147824 */ /* 0x000fe200078e00ff */
[----:B------:R-:W-:-:S02]  /*7700*/  IADD3 R176, P5, PT, R225, UR16, RZ ;  /* 0x00000010e1b07c10 */ /* 0x000fc4000ffbe0ff */
[----:B------:R-:W-:Y:S02]  /*7710*/  ISETP.NE.U32.AND P2, PT, R21, RZ, PT ;  /* 0x000000ff1500720c */ /* 0x000fe40003f45070 */
[----:B------:R-:W-:Y:S02]  /*7720*/  IADD3 R180, P4, PT, R173, UR16, RZ ;  /* 0x00000010adb47c10 */ /* 0x000fe4000ff9e0ff */
[----:B------:R-:W-:Y:S02]  /*7730*/  IADD3.X R173, PT, PT, R234, UR17, RZ, P3, !PT ;  /* 0x00000011eaad7c10 */ /* 0x000fe40009ffe4ff */
[----:B------:R-:W-:Y:S02]  /*7740*/  IADD3.X R177, PT, PT, R232, UR17, RZ, P5, !PT ;  /* 0x00000011e8b17c10 */ /* 0x000fe4000affe4ff */
[----:B------:R-:W-:Y:S02]  /*7750*/  IADD3 R182, P3, PT, R226, UR16, RZ ;  /* 0x00000010e2b67c10 */ /* 0x000fe4000ff7e0ff */
[----:B------:R-:W-:-:S02]  /*7760*/  IADD3 R186, P5, PT, R224, UR16, RZ ;  /* 0x00000010e0ba7c10 */ /* 0x000fc4000ffbe0ff */
[----:B------:R-:W-:Y:S02]  /*7770*/  IADD3.X R181, PT, PT, R231, UR17, RZ, P4, !PT ;  /* 0x00000011e7b57c10 */ /* 0x000fe4000a7fe4ff */
[----:B------:R-:W-:Y:S02]  /*7780*/  IADD3.X R183, PT, PT, R229, UR17, RZ, P3, !PT ;  /* 0x00000011e5b77c10 */ /* 0x000fe40009ffe4ff */
[----:B------:R-:W-:Y:S02]  /*7790*/  IADD3.X R185, PT, PT, R223, UR17, RZ, P6, !PT ;  /* 0x00000011dfb97c10 */ /* 0x000fe4000b7fe4ff */
[----:B------:R-:W-:Y:S01]  /*77a0*/  IADD3.X R187, PT, PT, R222, UR17, RZ, P5, !PT ;  /* 0x00000011debb7c10 */ /* 0x000fe2000affe4ff */
[----:B------:R-:W-:Y:S06]  /*77b0*/  @!P2 BRA `(.L_x_7) ;  /* 0x000000200054a947 */ /* 0x000fec0003800000 */
[----:B------:R-:W-:Y:S01]  /*77c0*/  VIADD R22, R22, 0xffffffc0 ;  /* 0xffffffc016167836 */ /* 0x000fe20000000000 */
[----:B------:R-:W-:Y:S02]  /*77d0*/  UIADD3.64 UR22, UPT, UPT, UR30, 0x80, URZ ;  /* 0x000000801e167897 */ /* 0x000fe4000fffe0ff */
[----:B------:R-:W-:Y:S02]  /*77e0*/  UIADD3.64 UR24, UPT, UPT, UR32, 0x2, URZ ;  /* 0x0000000220187897 */ /* 0x000fe4000fffe0ff */
[----:B------:R-:W-:Y:S01]  /*77f0*/  R2UR UR19, R22 ;  /* 0x00000000161372ca */ /* 0x000fe200000e0000 */
[----:B------:R-:W-:Y:S02]  /*7800*/  UIADD3.64 UR26, UPT, UPT, UR30, 0x100, URZ ;  /* 0x000001001e1a7897 */ /* 0x000fe4000fffe0ff */
[----:B------:R-:W-:Y:S01]  /*7810*/  UIADD3.64 UR28, UPT, UPT, UR32, 0x4, URZ ;  /* 0x00000004201c7897 */ /* 0x000fe2000fffe0ff */
[----:B------:R-:W-:Y:S01]  /*7820*/  UMOV UR18, 0x1 ;  /* 0x0000000100127882 */ /* 0x000fe20000000000 */
[----:B------:R-:W-:-:S10]  /*7830*/  UMOV UR5, URZ ;  /* 0x000000ff00057c82 */ /* 0x000fd40008000000 */
.L_x_10:
[----:B------:R-:W-:Y:S01]  /*7840*/  USHF.L.U32 UR4, UR4, 0x1f, URZ ;  /* 0x0000001f04047899 */ /* 0x000fe200080006ff */
[----:B0-----:R-:W0:Y:S01]  /*7850*/  S2R R23, SR_TID.X ;  /* 0x0000000000177919 */ /* 0x001e220000002100 */
[----:B------:R-:W-:-:S04]  /*7860*/  IMAD.WIDE R218, R20, 0x2, R218 ;  /* 0x0000000214da7825 */ /* 0x000fc800078e02da */
[----:B------:R-:W-:-:S04]  /*7870*/  IMAD.U32 R22, RZ, RZ, UR4 ;  /* 0x00000004ff167e24 */ /* 0x000fc8000f8e00ff */
[----:B------:R-:W1:Y:S01]  /*7880*/  SYNCS.PHASECHK.TRANS64.TRYWAIT P2, [UR11], R22 ;  /* 0x00000016ff0075a7 */ /* 0x000e62000804110b */
[----:B0-----:R-:W-:-:S04]  /*7890*/  SHF.R.U32.HI R23, RZ, 0x6, R23 ;  /* 0x00000006ff177819 */ /* 0x001fc80000011617 */
[----:B------:R-:W-:-:S04]  /*78a0*/  SGXT.U32 R23, R23, 0x1 ;  /* 0x000000011717781a */ /* 0x000fc80000000000 */
[----:B------:R-:W-:Y:S01]  /*78b0*/  ISETP.GE.AND P6, PT, R23, UR19, PT ;  /* 0x0000001317007c0c */ /* 0x000fe2000bfc6270 */
[----:B-1----:R-:W-:-:S12]  /*78c0*/  @!P2 BRA `(.L_x_8) ;  /* 0x0000004000a0a947 */ /* 0x002fd80003800000 */
.L_x_16:
[----:B------:R0:W-:Y:S01]  /*78d0*/  STL [R1+0x10c], R91 ;  /* 0x00010c5b01007387 */ /* 0x0001e20000100800 */
[----:B------:R-:W-:Y:S01]  /*78e0*/  PRMT R228, RZ, 0x7610, R228 ;  /* 0x00007610ffe47816 */ /* 0x000fe200000000e4 */
[C---:B------:R-:W-:Y:S01]  /*78f0*/  IMAD.WIDE R88, R20.reuse, 0x2, R88 ;  /* 0x0000000214587825 */ /* 0x040fe200078e0258 */
[----:B------:R-:W-:Y:S01]  /*7900*/  PRMT R229, RZ, 0x7610, R229 ;  /* 0x00007610ffe57816 */ /* 0x000fe200000000e5 */
[----:B------:R1:W-:Y:S02]  /*7910*/  STL [R1+0x108], R21 ;  /* 0x0001081501007387 */ /* 0x0003e40000100800 */
[C---:B------:R-:W-:Y:S02]  /*7920*/  IMAD.WIDE R166, R20.reuse, 0x2, R166 ;  /* 0x0000000214a67825 */ /* 0x040fe400078e02a6 */
[----:B------:R-:W2:Y:S02]  /*7930*/  @!P6 LDG.E.U16 R228, desc[UR20][R88.64] ;  /* 0x0000001458e4e981 */ /* 0x000ea4000c1e1500 */
[C---:B------:R-:W-:Y:S01]  /*7940*/  IMAD.WIDE R172, R20.reuse, 0x2, R172 ;  /* 0x0000000214ac7825 */ /* 0x040fe200078e02ac */
[----:B0-----:R-:W1:Y:S03]  /*7950*/  S2R R91, SR_TID.X ;  /* 0x00000000005b7919 */ /* 0x001e660000002100 */
[C---:B------:R-:W-:Y:S01]  /*7960*/  IMAD.WIDE R190, R20.reuse, 0x2, R190 ;  /* 0x0000000214be7825 */ /* 0x040fe200078e02be */
[----:B------:R0:W-:Y:S03]  /*7970*/  STL [R1+0x104], R0 ;  /* 0x0001040001007387 */ /* 0x0001e60000100800 */
[----:B------:R-:W-:-:S04]  /*7980*/  IMAD.WIDE R212, R20, 0x2, R212 ;  /* 0x0000000214d47825 */ /* 0x000fc800078e02d4 */
[----:B------:R-:W-:-:S04]  /*7990*/  IMAD.WIDE R188, R20, 0x2, R188 ;  /* 0x0000000214bc7825 */ /* 0x000fc800078e02bc */
[----:B------:R-:W-:-:S04]  /*79a0*/  IMAD.WIDE R174, R20, 0x2, R174 ;  /* 0x0000000214ae7825 */ /* 0x000fc800078e02ae */
[----:B------:R-:W-:-:S04]  /*79b0*/  IMAD.WIDE R206, R20, 0x2, R206 ;  /* 0x0000000214ce7825 */ /* 0x000fc800078e02ce */
[----:B------:R-:W-:-:S04]  /*79c0*/  IMAD.WIDE R196, R20, 0x2, R196 ;  /* 0x0000000214c47825 */ /* 0x000fc800078e02c4 */
[----:B------:R-:W-:-:S04]  /*79d0*/  IMAD.WIDE R216, R20, 0x2, R216 ;  /* 0x0000000214d87825 */ /* 0x000fc800078e02d8 */
[C---:B------:R-:W-:Y:S01]  /*79e0*/  IMAD.WIDE R182, R20.reuse, 0x2, R182 ;  /* 0x0000000214b67825 */ /* 0x040fe200078e02b6 */
[--C-:B-1----:R-:W-:Y:S02]  /*79f0*/  SHF.R.U32.HI R21, RZ, 0x6, R91.reuse ;  /* 0x00000006ff157819 */ /* 0x102fe4000001165b */
[----:B0-----:R-:W-:Y:S01]  /*7a00*/  SHF.R.U32.HI R0, RZ, 0x6, R91 ;  /* 0x00000006ff007819 */ /* 0x001fe2000001165b */
[----:B------:R-:W-:Y:S01]  /*7a10*/  IMAD.WIDE R204, R20, 0x2, R204 ;  /* 0x0000000214cc7825 */ /* 0x000fe200078e02cc */
[----:B------:R-:W-:Y:S02]  /*7a20*/  SGXT.U32 R21, R21, 0x1 ;  /* 0x000000011515781a */ /* 0x000fe40000000000 */
[----:B------:R-:W-:Y:S01]  /*7a30*/  SGXT.U32 R0, R0, 0x1 ;  /* 0x000000010000781a */ /* 0x000fe20000000000 */
[----:B------:R-:W-:Y:S01]  /*7a40*/  IMAD.WIDE R180, R20, 0x2, R180 ;  /* 0x0000000214b47825 */ /* 0x000fe200078e02b4 */
[----:B------:R-:W-:Y:S02]  /*7a50*/  LOP3.LUT R21, R21, 0x2, RZ, 0xfc, !PT ;  /* 0x0000000215157812 */ /* 0x000fe400078efcff */
[----:B------:R-:W-:Y:S01]  /*7a60*/  LOP3.LUT R0, R0, 0x10, RZ, 0xfc, !PT ;  /* 0x0000001000007812 */ /* 0x000fe200078efcff */
[----:B------:R-:W-:Y:S01]  /*7a70*/  IMAD.WIDE R198, R20, 0x2, R198 ;  /* 0x0000000214c67825 */ /* 0x000fe200078e02c6 */
[----:B------:R-:W-:-:S02]  /*7a80*/  ISETP.GE.AND P2, PT, R21, UR19, PT ;  /* 0x0000001315007c0c */ /* 0x000fc4000bf46270 */
[----:B------:R-:W-:Y:S02]  /*7a90*/  SHF.R.U32.HI R21, RZ, 0x6, R91 ;  /* 0x00000006ff157819 */ /* 0x000fe4000001165b */
[----:B------:R-:W-:Y:S02]  /*7aa0*/  ISETP.GE.AND P5, PT, R0, UR19, PT ;  /* 0x0000001300007c0c */ /* 0x000fe4000bfa6270 */
[----:B------:R-:W-:-:S04]  /*7ab0*/  SGXT.U32 R21, R21, 0x1 ;  /* 0x000000011515781a */ /* 0x000fc80000000000 */
[----:B------:R-:W-:-:S03]  /*7ac0*/  LOP3.LUT R21, R21, 0x8, RZ, 0xfc, !PT ;  /* 0x0000000815157812 */ /* 0x000fc600078efcff */
[----:B------:R-:W3:Y:S01]  /*7ad0*/  @!P2 LDG.E.U16 R229, desc[UR20][R166.64] ;  /* 0x00000014a6e5a981 */ /* 0x000ee2000c1e1500 */
[----:B------:R-:W-:Y:S02]  /*7ae0*/  ISETP.GE.AND P3, PT, R21, UR19, PT ;  /* 0x0000001315007c0c */ /* 0x000fe4000bf66270 */
[----:B------:R-:W-:-:S04]  /*7af0*/  SHF.R.U32.HI R21, RZ, 0x6, R91 ;  /* 0x00000006ff157819 */ /* 0x000fc8000001165b */
[----:B------:R-:W-:-:S04]  /*7b00*/  SGXT.U32 R21, R21, 0x1 ;  /* 0x000000011515781a */ /* 0x000fc80000000000 */
[----:B------:R-:W-:-:S04]  /*7b10*/  LOP3.LUT R21, R21, 0xa, RZ, 0xfc, !PT ;  /* 0x0000000a15157812 */ /* 0x000fc800078efcff */
        /* <DEDUP_REMOVED lines=9> */
[----:B------:R-:W0:Y:S01]  /*7bb0*/  S2R R21, SR_TID.X ;  /* 0x0000000000157919 */ /* 0x000e220000002100 */
[----:B------:R-:W-:Y:S02]  /*7bc0*/  SHF.R.U32.HI R0, RZ, 0x6, R91 ;  /* 0x00000006ff007819 */ /* 0x000fe4000001165b */
[----:B------:R-:W-:Y:S02]  /*7bd0*/  PRMT R230, RZ, 0x7610, R230 ;  /* 0x00007610ffe67816 */ /* 0x000fe400000000e6 */
[----:B------:R-:W-:-:S04]  /*7be0*/  SGXT.U32 R0, R0, 0x1 ;  /* 0x000000010000781a */ /* 0x000fc80000000000 */
[----:B------:R-:W-:Y:S01]  /*7bf0*/  LOP3.LUT R0, R0, 0x1a, RZ, 0xfc, !PT ;  /* 0x0000001a00007812 */ /* 0x000fe200078efcff */
[----:B------:R-:W4:Y:S03]  /*7c00*/  @!P3 LDG.E.U16 R230, desc[UR20][R172.64] ;  /* 0x00000014ace6b981 */ /* 0x000f26000c1e1500 */
[----:B------:R-:W-:Y:S02]  /*7c10*/  ISETP.GE.AND P3, PT, R0, UR19, PT ;  /* 0x0000001300007c0c */ /* 0x000fe4000bf66270 */
[----:B------:R-:W-:Y:S02]  /*7c20*/  PRMT R235, RZ, 0x7610, R235 ;  /* 0x00007610ffeb7816 */ /* 0x000fe400000000eb */
[----:B------:R-:W-:-:S09]  /*7c30*/  PRMT R240, RZ, 0x7610, R240 ;  /* 0x00007610fff07816 */ /* 0x000fd200000000f0 */
[----:B------:R-:W3:Y:S01]  /*7c40*/  @!P3 LDG.E.U16 R235, desc[UR20][R190.64] ;  /* 0x00000014beebb981 */ /* 0x000ee2000c1e1500 */
[----:B------:R-:W-:Y:S02]  /*7c50*/  ISETP.GE.AND P3, PT, R6, UR19, PT ;  /* 0x0000001306007c0c */ /* 0x000fe4000bf66270 */
[----:B0-----:R-:W-:-:S04]  /*7c60*/  SHF.R.U32.HI R0, RZ, 0x6, R21 ;  /* 0x00000006ff007819 */ /* 0x001fc80000011615 */
[----:B------:R-:W-:-:S04]  /*7c70*/  SGXT.U32 R0, R0, 0x1 ;  /* 0x000000010000781a */ /* 0x000fc80000000000 */
[----:B------:R-:W-:-:S03]  /*7c80*/  LOP3.LUT R0, R0, 0xc, RZ, 0xfc, !PT ;  /* 0x0000000c00007812 */ /* 0x000fc600078efcff */
[----:B------:R-:W3:Y:S01]  /*7c90*/  @!P3 LDG.E.U16 R240, desc[UR20][R212.64] ;  /* 0x00000014d4f0b981 */ /* 0x000ee2000c1e1500 */
[----:B------:R-:W-:Y:S02]  /*7ca0*/  ISETP.GE.AND P3, PT, R0, UR19, PT ;  /* 0x0000001300007c0c */ /* 0x000fe4000bf66270 */
[----:B------:R-:W0:Y:S01]  /*7cb0*/  S2R R0, SR_TID.X ;  /* 0x0000000000007919 */ /* 0x000e220000002100 */
[----:B------:R-:W-:Y:S02]  /*7cc0*/  PRMT R231, RZ, 0x7610, R231 ;  /* 0x00007610ffe77816 */ /* 0x000fe400000000e7 */
[----:B------:R-:W-:-:S04]  /*7cd0*/  PRMT R234, RZ, 0x7610, R234 ;  /* 0x00007610ffea7816 */ /* 0x000fc800000000ea */
[----:B------:R-:W3:Y:S01]  /*7ce0*/  @!P4 LDG.E.U16 R231, desc[UR20][R174.64] ;  /* 0x00000014aee7c981 */ /* 0x000ee2000c1e1500 */
[----:B------:R-:W-:-:S03]  /*7cf0*/  ISETP.GE.AND P4, PT, R3, UR19, PT ;  /* 0x0000001303007c0c */ /* 0x000fc6000bf86270 */
[----:B------:R-:W3:Y:S01]  /*7d00*/  @!P2 LDG.E.U16 R234, desc[UR20][R188.64] ;  /* 0x00000014bceaa981 */ /* 0x000ee2000c1e1500 */
[----:B------:R-:W-:Y:S02]  /*7d10*/  ISETP.GE.AND P2, PT, R8, UR19, PT ;  /* 0x0000001308007c0c */ /* 0x000fe4000bf46270 */
[----:B------:R-:W-:Y:S02]  /*7d20*/  SHF.R.U32.HI R21, RZ, 0x6, R21 ;  /* 0x00000006ff157819 */ /* 0x000fe40000011615 */
[----:B------:R-:W-:Y:S02]  /*7d30*/  PRMT R236, RZ, 0x7610, R236 ;  /* 0x00007610ffec7816 */ /* 0x000fe400000000ec */
[----:B------:R-:W-:Y:S02]  /*7d40*/  SGXT.U32 R21, R21, 0x1 ;  /* 0x000000011515781a */ /* 0x000fe40000000000 */
[----:B------:R-:W-:Y:S02]  /*7d50*/  PRMT R239, RZ, 0x7610, R239 ;  /* 0x00007610ffef7816 */ /* 0x000fe400000000ef */
[----:B------:R-:W-:Y:S01]  /*7d60*/  LOP3.LUT R21, R21, 0x4, RZ, 0xfc, !PT ;  /* 0x0000000415157812 */ /* 0x000fe200078efcff */
[----:B------:R-:W3:Y:S01]  /*7d70*/  @!P4 LDG.E.U16 R236, desc[UR20][R196.64] ;  /* 0x00000014c4ecc981 */ /* 0x000ee2000c1e1500 */
[----:B------:R-:W-:-:S03]  /*7d80*/  ISETP.GE.AND P4, PT, R7, UR19, PT ;  /* 0x0000001307007c0c */ /* 0x000fc6000bf86270 */
[----:B------:R-:W3:Y:S01]  /*7d90*/  @!P2 LDG.E.U16 R239, desc[UR20][R206.64] ;  /* 0x00000014ceefa981 */ /* 0x000ee2000c1e1500 */
[----:B------:R-:W-:Y:S02]  /*7da0*/  ISETP.GE.AND P2, PT, R21, UR19, PT ;  /* 0x0000001315007c0c */ /* 0x000fe4000bf46270 */
[----:B0-----:R-:W-:Y:S02]  /*7db0*/  SHF.R.U32.HI R21, RZ, 0x6, R0 ;  /* 0x00000006ff157819 */ /* 0x001fe40000011600 */
[----:B------:R-:W-:Y:S02]  /*7dc0*/  PRMT R241, RZ, 0x7610, R241 ;  /* 0x00007610fff17816 */ /* 0x000fe400000000f1 */
[----:B------:R-:W-:Y:S02]  /*7dd0*/  SGXT.U32 R21, R21, 0x1 ;  /* 0x000000011515781a */ /* 0x000fe40000000000 */
[----:B------:R-:W-:Y:S02]  /*7de0*/  PRMT R233, RZ, 0x7610, R233 ;  /* 0x00007610ffe97816 */ /* 0x000fe400000000e9 */
[----:B------:R-:W-:Y:S01]  /*7df0*/  LOP3.LUT R21, R21, 0x6, RZ, 0xfc, !PT ;  /* 0x0000000615157812 */ /* 0x000fe200078efcff */
[----:B------:R-:W3:Y:S03]  /*7e00*/  @!P4 LDG.E.U16 R241, desc[UR20][R216.64] ;  /* 0x00000014d8f1c981 */ /* 0x000ee6000c1e1500 */
[----:B------:R-:W-:Y:S01]  /*7e10*/  ISETP.GE.AND P4, PT, R21, UR19, PT ;  /* 0x0000001315007c0c */ /* 0x000fe2000bf86270 */
[----:B------:R-:W3:Y:S01]  /*7e20*/  @!P6 LDG.E.U16 R233, desc[UR20][R182.64] ;  /* 0x00000014b6e9e981 */ /* 0x000ee2000c1e1500 */
[----:B------:R-:W-:Y:S01]  /*7e30*/  ISETP.GE.AND P6, PT, R5, UR19, PT ;  /* 0x0000001305007c0c */ /* 0x000fe2000bfc6270 */
[----:B------:R-:W0:Y:S01]  /*7e40*/  S2R R21, SR_TID.X ;  /* 0x0000000000157919 */ /* 0x000e220000002100 */
[----:B------:R-:W-:-:S02]  /*7e50*/  PRMT R238, RZ, 0x7610, R238 ;  /* 0x00007610ffee7816 */ /* 0x000fc400000000ee */
[----:B------:R-:W-:-:S09]  /*7e60*/  SHF.R.U32.HI R0, RZ, 0x6, R0 ;  /* 0x00000006ff007819 */ /* 0x000fd20000011600 */
[----:B------:R-:W3:Y:S01]  /*7e70*/  @!P6 LDG.E.U16 R238, desc[UR20][R204.64] ;  /* 0x00000014cceee981 */ /* 0x000ee2000c1e1500 */
[----:B------:R-:W-:Y:S02]  /*7e80*/  ISETP.GE.AND P6, PT, R10, UR19, PT ;  /* 0x000000130a007c0c */ /* 0x000fe4000bfc6270 */
[----:B------:R-:W-:Y:S02]  /*7e90*/  SGXT.U32 R0, R0, 0x1 ;  /* 0x000000010000781a */ /* 0x000fe40000000000 */
[----:B------:R-:W-:Y:S02]  /*7ea0*/  PRMT R243, RZ, 0x7610, R243 ;  /* 0x00007610fff37816 */ /* 0x000fe400000000f3 */
[----:B------:R-:W-:-:S07]  /*7eb0*/  LOP3.LUT R0, R0, 0xe, RZ, 0xfc, !PT ;  /* 0x0000000e00007812 */ /* 0x000fce00078efcff */
[----:B------:R-:W3:Y:S01]  /*7ec0*/  @!P6 LDG.E.U16 R243, desc[UR20][R218.64] ;  /* 0x00000014daf3e981 */ /* 0x000ee2000c1e1500 */
[----:B------:R-:W-:Y:S02]  /*7ed0*/  ISETP.GE.AND P6, PT, R0, UR19, PT ;  /* 0x0000001300007c0c */ /* 0x000fe4000bfc6270 */
[--C-:B0-----:R-:W-:Y:S02]  /*7ee0*/  SHF.R.U32.HI R0, RZ, 0x6, R21.reuse ;  /* 0x00000006ff007819 */ /* 0x101fe40000011615 */
[----:B------:R-:W-:Y:S01]  /*7ef0*/  SHF.R.U32.HI R21, RZ, 0x6, R21 ;  /* 0x00000006ff157819 */ /* 0x000fe20000011615 */
[----:B------:R-:W-:Y:S01]  /*7f00*/  IMAD.WIDE R176, R20, 0x2, R176 ;  /* 0x0000000214b07825 */ /* 0x000fe200078e02b0 */
[----:B------:R-:W-:Y:S02]  /*7f10*/  PRMT R245, RZ, 0x7610, R245 ;  /* 0x00007610fff57816 */ /* 0x000fe400000000f5 */
[----:B------:R-:W-:-:S04]  /*7f20*/  SGXT.U32 R21, R21, 0x1 ;  /* 0x000000011515781a */ /* 0x000fc80000000000 */
[----:B------:R-:W-:Y:S01]  /*7f30*/  LOP3.LUT R21, R21, 0x14, RZ, 0xfc, !PT ;  /* 0x0000001415157812 */ /* 0x000fe200078efcff */
[----:B------:R-:W3:Y:S03]  /*7f40*/  @!P3 LDG.E.U16 R245, desc[UR20][R176.64] ;  /* 0x00000014b0f5b981 */ /* 0x000ee6000c1e1500 */
[----:B------:R-:W-:Y:S02]  /*7f50*/  ISETP.GE.AND P3, PT, R21, UR19, PT ;  /* 0x0000001315007c0c */ /* 0x000fe4000bf66270 */
[----:B------:R-:W0:Y:S01]  /*7f60*/  S2R R21, SR_TID.X ;  /* 0x0000000000157919 */ /* 0x000e220000002100 */
[----:B------:R-:W-:-:S06]  /*7f70*/  PRMT R232, RZ, 0x7610, R232 ;  /* 0x00007610ffe87816 */ /* 0x000fcc00000000e8 */
[----:B------:R-:W3:Y:S01]  /*7f80*/  @!P5 LDG.E.U16 R232, desc[UR20][R180.64] ;  /* 0x00000014b4e8d981 */ /* 0x000ee2000c1e1500 */
[----:B------:R-:W-:Y:S02]  /*7f90*/  ISETP.GE.AND P5, PT, R4, UR19, PT ;  /* 0x0000001304007c0c */ /* 0x000fe4000bfa6270 */
[----:B------:R-:W-:Y:S01]  /*7fa0*/  SGXT.U32 R0, R0, 0x1 ;  /* 0x000000010000781a */ /* 0x000fe20000000000 */
[----:B------:R-:W-:Y:S01]  /*7fb0*/  IMAD.WIDE R168, R20, 0x2, R168 ;  /* 0x0000000214a87825 */ /* 0x000fe200078e02a8 */
[----:B------:R-:W-:Y:S02]  /*7fc0*/  PRMT R237, RZ, 0x7610, R237 ;  /* 0x00007610ffed7816 */ /* 0x000fe400000000ed */
[----:B------:R-:W-:Y:S02]  /*7fd0*/  PRMT R244, RZ, 0x7610, R244 ;  /* 0x00007610fff47816 */ /* 0x000fe400000000f4 */
[----:B------:R-:W-:-:S04]  /*7fe0*/  LOP3.LUT R0, R0, 0x16, RZ, 0xfc, !PT ;  /* 0x0000001600007812 */ /* 0x000fc800078efcff */
[----:B------:R-:W3:Y:S01]  /*7ff0*/  @!P2 LDG.E.U16 R244, desc[UR20][R168.64] ;  /* 0x00000014a8f4a981 */ /* 0x000ee2000c1e1500 */
[----:B------:R-:W-:-:S03]  /*8000*/  ISETP.GE.AND P2, PT, R0, UR19, PT ;  /* 0x0000001300007c0c */ /* 0x000fc6000bf46270 */
        /* <DEDUP_REMOVED lines=9> */
[----:B------:R-:W-:Y:S01]  /*80a0*/  ISETP.GE.AND P5, PT, R21, UR19, PT ;  /* 0x0000001315007c0c */ /* 0x000fe2000bfa6270 */
[C---:B------:R-:W-:Y:S01]  /*80b0*/  IMAD.WIDE R184, R20.reuse, 0x2, R184 ;  /* 0x0000000214b87825 */ /* 0x040fe200078e02b8 */
[----:B------:R-:W-:Y:S02]  /*80c0*/  PRMT R24, RZ, 0x7610, R24 ;  /* 0x00007610ff187816 */ /* 0x000fe40000000018 */
[----:B------:R-:W-:Y:S01]  /*80d0*/  PRMT R26, RZ, 0x7610, R26 ;  /* 0x00007610ff1a7816 */ /* 0x000fe2000000001a */
[----:B------:R-:W-:-:S03]  /*80e0*/  IMAD.WIDE R192, R20, 0x2, R192 ;  /* 0x0000000214c07825 */ /* 0x000fc600078e02c0 */
[----:B------:R-:W3:Y:S01]  /*80f0*/  @!P3 LDG.E.U16 R24, desc[UR20][R184.64] ;  /* 0x00000014b818b981 */ /* 0x000ee2000c1e1500 */
[----:B------:R-:W-:-:S04]  /*8100*/  ISETP.GE.AND P3, PT, R11, UR19, PT ;  /* 0x000000130b007c0c */ /* 0x000fc8000bf66270 */
[----:B------:R-:W3:Y:S01]  /*8110*/  @!P5 LDG.E.U16 R26, desc[UR20][R192.64] ;  /* 0x00000014c01ad981 */ /* 0x000ee2000c1e1500 */
        /* <DEDUP_REMOVED lines=13> */
[----:B------:R-:W3:Y:S05]  /*81f0*/  @!P3 LDG.E.U16 R224, desc[UR20][R80.64] ;  /* 0x0000001450e0b981 */ /* 0x000eea000c1e1500 */
[----:B------:R-:W3:Y:S01]  /*8200*/  @!P5 LDG.E.U16 R226, desc[UR20][R84.64] ;  /* 0x0000001454e2d981 */ /* 0x000ee2000c1e1500 */
[----:B------:R-:W-:Y:S01]  /*8210*/  PRMT R22, RZ, 0x7610, R22 ;  /* 0x00007610ff167816 */ /* 0x000fe20000000016 */
[----:B------:R-:W-:-:S05]  /*8220*/  IMAD.WIDE R170, R20, 0x2, R170 ;  /* 0x0000000214aa7825 */ /* 0x000fca00078e02aa */
[----:B------:R-:W3:Y:S01]  /*8230*/  @!P4 LDG.E.U16 R22, desc[UR20][R170.64] ;  /* 0x00000014aa16c981 */ /* 0x000ee2000c1e1500 */
[----:B------:R-:W-:-:S04]  /*8240*/  SGXT.U32 R0, R0, 0x1 ;  /* 0x000000010000781a */ /* 0x000fc80000000000 */
[----:B------:R-:W-:-:S04]  /*8250*/  LOP3.LUT R0, R0, 0x1e, RZ, 0xfc, !PT ;  /* 0x0000001e00007812 */ /* 0x000fc800078efcff */
[----:B------:R-:W-:Y:S01]  /*8260*/  ISETP.GE.AND P4, PT, R0, UR19, PT ;  /* 0x0000001300007c0c */ /* 0x000fe2000bf86270 */
[C---:B------:R-:W-:Y:S01]  /*8270*/  IMAD.WIDE R194, R20.reuse, 0x2, R194 ;  /* 0x0000000214c27825 */ /* 0x040fe200078e02c2 */
[----:B------:R-:W-:Y:S02]  /*8280*/  PRMT R25, RZ, 0x7610, R25 ;  /* 0x00007610ff197816 */ /* 0x000fe40000000019 */
[----:B------:R-:W-:Y:S01]  /*8290*/  PRMT R27, RZ, 0x7610, R27 ;  /* 0x00007610ff1b7816 */ /* 0x000fe2000000001b */
[----:B------:R-:W-:-:S05]  /*82a0*/  IMAD.WIDE R186, R20, 0x2, R186 ;  /* 0x0000000214ba7825 */ /* 0x000fca00078e02ba */
[----:B------:R-:W3:Y:S01]  /*82b0*/  @!P2 LDG.E.U16 R25, desc[UR20][R186.64] ;  /* 0x00000014ba19a981 */ /* 0x000ee2000c1e1500 */
[----:B------:R-:W-:-:S03]  /*82c0*/  ISETP.GE.AND P2, PT, R15, UR19, PT ;  /* 0x000000130f007c0c */ /* 0x000fc6000bf46270 */
[----:B------:R-:W3:Y:S01]  /*82d0*/  @!P4 LDG.E.U16 R27, desc[UR20][R194.64] ;  /* 0x00000014c21bc981 */ /* 0x000ee2000c1e1500 */
[----:B------:R-:W-:Y:S01]  /*82e0*/  ISETP.GE.AND P4, PT, R16, UR19, PT ;  /* 0x0000001310007c0c */ /* 0x000fe2000bf86270 */
[C---:B------:R-:W-:Y:S01]  /*82f0*/  IMAD.WIDE R210, R20.reuse, 0x2, R210 ;  /* 0x0000000214d27825 */ /* 0x040fe200078e02d2 */
[----:B------:R-:W-:Y:S02]  /*8300*/  PRMT R29, RZ, 0x7610, R29 ;  /* 0x00007610ff1d7816 */ /* 0x000fe4000000001d */
[----:B------:R-:W-:Y:S01]  /*8310*/  PRMT R223, RZ, 0x7610, R223 ;  /* 0x00007610ffdf7816 */ /* 0x000fe200000000df */
[----:B------:R-:W-:Y:S01]  /*8320*/  IMAD.WIDE R202, R20, 0x2, R202 ;  /* 0x0000000214ca7825 */ /* 0x000fe200078e02ca */
[----:B------:R-:W0:Y:S04]  /*8330*/  S2R R21, SR_TID.X ;  /* 0x0000000000157919 */ /* 0x000e280000002100 */
[----:B------:R-:W3:Y:S01]  /*8340*/  @!P2 LDG.E.U16 R29, desc[UR20][R202.64] ;  /* 0x00000014ca1da981 */ /* 0x000ee2000c1e1500 */
[----:B------:R-:W-:-:S03]  /*8350*/  ISETP.GE.AND P2, PT, R17, UR19, PT ;  /* 0x0000001311007c0c */ /* 0x000fc6000bf46270 */
[----:B------:R-:W3:Y:S01]  /*8360*/  @!P4 LDG.E.U16 R223, desc[UR20][R210.64] ;  /* 0x00000014d2dfc981 */ /* 0x000ee2000c1e1500 */
[----:B------:R-:W-:Y:S01]  /*8370*/  ISETP.GE.AND P4, PT, R18, UR19, PT ;  /* 0x0000001312007c0c */ /* 0x000fe2000bf86270 */
[C---:B------:R-:W-:Y:S01]  /*8380*/  IMAD.WIDE R178, R20.reuse, 0x2, R178 ;  /* 0x0000000214b27825 */ /* 0x040fe200078e02b2 */
[----:B------:R-:W-:Y:S02]  /*8390*/  PRMT R23, RZ, 0x7610, R23 ;  /* 0x00007610ff177816 */ /* 0x000fe40000000017 */
[----:B------:R-:W-:Y:S01]  /*83a0*/  PRMT R225, RZ, 0x7610, R225 ;  /* 0x00007610ffe17816 */ /* 0x000fe200000000e1 */
[C---:B------:R-:W-:Y:S01]  /*83b0*/  IMAD.WIDE R86, R20.reuse, 0x2, R86 ;  /* 0x0000000214567825 */ /* 0x040fe200078e0256 */
[----:B------:R-:W-:Y:S02]  /*83c0*/  PRMT R227, RZ, 0x7610, R227 ;  /* 0x00007610ffe37816 */ /* 0x000fe400000000e3 */
[----:B------:R-:W3:Y:S01]  /*83d0*/  @!P6 LDG.E.U16 R23, desc[UR20][R178.64] ;  /* 0x00000014b217e981 */ /* 0x000ee2000c1e1500 */
[----:B------:R-:W-:-:S04]  /*83e0*/  IMAD.WIDE R82, R20, 0x2, R82 ;  /* 0x0000000214527825 */ /* 0x000fc800078e0252 */
[----:B------:R-:W3:Y:S04]  /*83f0*/  @!P4 LDG.E.U16 R227, desc[UR20][R86.64] ;  /* 0x0000001456e3c981 */ /* 0x000ee8000c1e1500 */
[----:B------:R-:W3:Y:S01]  /*8400*/  @!P2 LDG.E.U16 R225, desc[UR20][R82.64] ;  /* 0x0000001452e1a981 */ /* 0x000ee2000c1e1500 */
[----:B------:R-:W-:Y:S01]  /*8410*/  BAR.SYNC.DEFER_BLOCKING 0x0 ;  /* 0x0000000000007b1d */ /* 0x000fe20000010000 */
[----:B0-----:R-:W-:Y:S02]  /*8420*/  LOP3.LUT R21, R21, 0x3f, RZ, 0xc0, !PT ;  /* 0x0000003f15157812 */ /* 0x001fe400078ec0ff */
[----:B------:R-:W-:Y:S02]  /*8430*/  LOP3.LUT R0, R2, 0x20, RZ, 0x3c, !PT ;  /* 0x0000002002007812 */ /* 0x000fe400078e3cff */
[----:B------:R-:W-:Y:S01]  /*8440*/  ISETP.GE.AND P2, PT, R21, UR19, PT ;  /* 0x0000001315007c0c */ /* 0x000fe2000bf46270 */
[----:B------:R-:W-:-:S04]  /*8450*/  IMAD.WIDE R34, R19, 0x2, R34 ;  /* 0x0000000213227825 */ /* 0x000fc800078e0222 */
[----:B------:R-:W-:-:S04]  /*8460*/  IMAD.WIDE R32, R19, 0x2, R32 ;  /* 0x0000000213207825 */ /* 0x000fc800078e0220 */
[----:B------:R-:W-:-:S04]  /*8470*/  IMAD.WIDE R38, R19, 0x2, R38 ;  /* 0x0000000213267825 */ /* 0x000fc800078e0226 */
[C---:B------:R-:W-:Y:S01]  /*8480*/  IMAD.WIDE R42, R19.reuse, 0x2, R42 ;  /* 0x00000002132a7825 */ /* 0x040fe200078e022a */
[----:B--2---:R0:W-:Y:S04]  /*8490*/  STS.U16 [R2+UR9+0xa000], R228 ;  /* 0x00a000e402007988 */ /* 0x0041e80008000409 */
[----:B----4-:R1:W-:Y:S01]  /*84a0*/  STS.U16 [R2+UR9+0xa400], R230 ;  /* 0x00a400e602007988 */ /* 0x0103e20008000409 */
[C---:B------:R-:W-:Y:S01]  /*84b0*/  IMAD.WIDE R46, R19.reuse, 0x2, R46 ;  /* 0x00000002132e7825 */ /* 0x040fe200078e022e */
[----:B0-----:R-:W-:Y:S02]  /*84c0*/  PRMT R228, RZ, 0x7610, R228 ;  /* 0x00007610ffe47816 */ /* 0x001fe400000000e4 */
[----:B-1----:R-:W-:Y:S01]  /*84d0*/  PRMT R230, RZ, 0x7610, R230 ;  /* 0x00007610ffe67816 */ /* 0x002fe200000000e6 */
[----:B------:R-:W-:-:S03]  /*84e0*/  IMAD.WIDE R50, R19, 0x2, R50 ;  /* 0x0000000213327825 */ /* 0x000fc600078e0232 */
[----:B------:R-:W2:Y:S04]  /*84f0*/  @!P2 LDG.E.U16 R228, desc[UR20][R34.64] ;  /* 0x0000001422e4a981 */ /* 0x000ea8000c1e1500 */
[----:B---3--:R-:W-:Y:S01]  /*8500*/  STS.U16 [R2+UR9+0xb800], R240 ;  /* 0x00b800f002007988 */ /* 0x008fe20008000409 */
[C---:B------:R-:W-:Y:S01]  /*8510*/  IMAD.WIDE R54, R19.reuse, 0x2, R54 ;  /* 0x0000000213367825 */ /* 0x040fe200078e0236 */
[----:B------:R-:W-:Y:S02]  /*8520*/  LOP3.LUT R91, R2, 0x40, RZ, 0x3c, !PT ;  /* 0x00000040025b7812 */ /* 0x000fe400078e3cff */
[----:B------:R-:W3:Y:S01]  /*8530*/  @!P2 LDG.E.U16 R230, desc[UR20][R38.64] ;  /* 0x0000001426e6a981 */ /* 0x000ee2000c1e1500 */
[----:B------:R-:W-:-:S03]  /*8540*/  IMAD.WIDE R58, R19, 0x2, R58 ;  /* 0x00000002133a7825 */ /* 0x000fc600078e023a */
[----:B------:R0:W-:Y:S01]  /*8550*/  STS.U16 [R2+UR9+0xac00], R234 ;  /* 0x00ac00ea02007988 */ /* 0x0001e20008000409 */
[----:B------:R-:W-:-:S03]  /*8560*/  IMAD.WIDE R62, R19, 0x2, R62 ;  /* 0x00000002133e7825 */ /* 0x000fc600078e023e */
[----:B------:R1:W-:Y:S01]  /*8570*/  STS.U16 [R2+UR9+0xb000], R236 ;  /* 0x00b000ec02007988 */ /* 0x0003e20008000409 */
[----:B0-----:R-:W-:Y:S01]  /*8580*/  PRMT R234, RZ, 0x7610, R234 ;  /* 0x00007610ffea7816 */ /* 0x001fe200000000ea */
[----:B------:R-:W-:Y:S01]  /*8590*/  IMAD.WIDE R66, R19, 0x2, R66 ;  /* 0x0000000213427825 */ /* 0x000fe200078e0242 */
[----:B------:R-:W-:-:S03]  /*85a0*/  PRMT R240, RZ, 0x7610, R240 ;  /* 0x00007610fff07816 */ /* 0x000fc600000000f0 */
[C---:B------:R-:W-:Y:S01]  /*85b0*/  IMAD.WIDE R68, R19.reuse, 0x2, R68 ;  /* 0x0000000213447825 */ /* 0x040fe200078e0244 */
[----:B------:R-:W4:Y:S04]  /*85c0*/  @!P2 LDG.E.U16 R234, desc[UR20][R54.64] ;  /* 0x0000001436eaa981 */ /* 0x000f28000c1e1500 */
[----:B------:R0:W-:Y:S01]  /*85d0*/  STS.U16 [R2+UR9+0xbc00], R241 ;  /* 0x00bc00f102007988 */ /* 0x0001e20008000409 */
[----:B-1----:R-:W-:Y:S01]  /*85e0*/  PRMT R236, RZ, 0x7610, R236 ;  /* 0x00007610ffec7816 */ /* 0x002fe200000000ec */
[----:B------:R-:W-:-:S04]  /*85f0*/  IMAD.WIDE R70, R19, 0x2, R70 ;  /* 0x0000000213467825 */ /* 0x000fc800078e0246 */
[C---:B------:R-:W-:Y:S01]  /*8600*/  IMAD.WIDE R72, R19.reuse, 0x2, R72 ;  /* 0x0000000213487825 */ /* 0x040fe200078e0248 */
[----:B------:R-:W4:Y:S04]  /*8610*/  @!P2 LDG.E.U16 R236, desc[UR20][R62.64] ;  /* 0x000000143eeca981 */ /* 0x000f28000c1e1500 */
[----:B------:R1:W-:Y:S01]  /*8620*/  STS.U16 [R2+UR9+0xb400], R238 ;  /* 0x00b400ee02007988 */ /* 0x0003e20008000409 */
[----:B0-----:R-:W-:Y:S01]  /*8630*/  PRMT R241, RZ, 0x7610, R241 ;  /* 0x00007610fff17816 */ /* 0x001fe200000000f1 */
[C---:B------:R-:W-:Y:S01]  /*8640*/  IMAD.WIDE R74, R19.reuse, 0x2, R74 ;  /* 0x00000002134a7825 */ /* 0x040fe200078e024a */
[----:B------:R-:W-:Y:S01]  /*8650*/  PRMT R246, RZ, 0x7610, R246 ;  /* 0x00007610fff67816 */ /* 0x000fe200000000f6 */
[----:B------:R-:W4:Y:S02]  /*8660*/  @!P2 LDG.E.U16 R240, desc[UR20][R72.64] ;  /* 0x0000001448f0a981 */ /* 0x000f24000c1e1500 */
[C---:B------:R-:W-:Y:S01]  /*8670*/  IMAD.WIDE R76, R19.reuse, 0x2, R76 ;  /* 0x00000002134c7825 */ /* 0x040fe200078e024c */
[----:B------:R-:W-:Y:S01]  /*8680*/  PRMT R247, RZ, 0x7610, R247 ;  /* 0x00007610fff77816 */ /* 0x000fe200000000f7 */
[----:B------:R-:W4:Y:S01]  /*8690*/  @!P2 LDG.E.U16 R241, desc[UR20][R74.64] ;  /* 0x000000144af1a981 */ /* 0x000f22000c1e1500 */
[----:B-1----:R-:W-:Y:S01]  /*86a0*/  PRMT R238, RZ, 0x7610, R238 ;  /* 0x00007610ffee7816 */ /* 0x002fe200000000ee */
[----:B------:R-:W-:Y:S01]  /*86b0*/  IMAD.WIDE R78, R19, 0x2, R78 ;  /* 0x00000002134e7825 */ /* 0x000fe200078e024e */
[----:B------:R-:W-:-:S03]  /*86c0*/  PRMT R248, RZ, 0x7610, R248 ;  /* 0x00007610fff87816 */ /* 0x000fc600000000f8 */
[C---:B------:R-:W-:Y:S01]  /*86d0*/  IMAD.WIDE R30, R19.reuse, 0x2, R30 ;  /* 0x00000002131e7825 */ /* 0x040fe200078e021e */
[----:B------:R-:W4:Y:S03]  /*86e0*/  @!P2 LDG.E.U16 R238, desc[UR20][R68.64] ;  /* 0x0000001444eea981 */ /* 0x000f26000c1e1500 */
[----:B------:R-:W-:Y:S01]  /*86f0*/  IMAD.WIDE R36, R19, 0x2, R36 ;  /* 0x0000000213247825 */ /* 0x000fe200078e0224 */
[----:B------:R-:W-:-:S03]  /*8700*/  PRMT R249, RZ, 0x7610, R249 ;  /* 0x00007610fff97816 */ /* 0x000fc600000000f9 */
[----:B------:R-:W-:Y:S01]  /*8710*/  IMAD.WIDE R40, R19, 0x2, R40 ;  /* 0x0000000213287825 */ /* 0x000fe200078e0228 */
[----:B------:R-:W-:-:S03]  /*8720*/  PRMT R250, RZ, 0x7610, R250 ;  /* 0x00007610fffa7816 */ /* 0x000fc600000000fa */
[C---:B------:R-:W-:Y:S01]  /*8730*/  IMAD.WIDE R44, R19.reuse, 0x2, R44 ;  /* 0x00000002132c7825 */ /* 0x040fe200078e022c */
[----:B------:R-:W-:Y:S01]  /*8740*/  PRMT R251, RZ, 0x7610, R251 ;  /* 0x00007610fffb7816 */ /* 0x000fe200000000fb */
[----:B------:R-:W4:Y:S02]  /*8750*/  @!P2 LDG.E.U16 R246, desc[UR20][R40.64] ;  /* 0x0000001428f6a981 */ /* 0x000f24000c1e1500 */
[C---:B------:R-:W-:Y:S01]  /*8760*/  IMAD.WIDE R48, R19.reuse, 0x2, R48 ;  /* 0x0000000213307825 */ /* 0x040fe200078e0230 */
[----:B------:R-:W-:Y:S01]  /*8770*/  PRMT R252, RZ, 0x7610, R252 ;  /* 0x00007610fffc7816 */ /* 0x000fe200000000fc */
[----:B------:R-:W4:Y:S02]  /*8780*/  @!P2 LDG.E.U16 R247, desc[UR20][R44.64] ;  /* 0x000000142cf7a981 */ /* 0x000f24000c1e1500 */
[C---:B------:R-:W-:Y:S02]  /*8790*/  IMAD.WIDE R52, R19.reuse, 0x2, R52 ;  /* 0x0000000213347825 */ /* 0x040fe400078e0234 */
[----:B------:R-:W4:Y:S02]  /*87a0*/  @!P2 LDG.E.U16 R248, desc[UR20][R48.64] ;  /* 0x0000001430f8a981 */ /* 0x000f24000c1e1500 */
[----:B------:R-:W-:-:S02]  /*87b0*/  IMAD.WIDE R56, R19, 0x2, R56 ;  /* 0x0000000213387825 */ /* 0x000fc400078e0238 */
[----:B------:R-:W4:Y:S04]  /*87c0*/  @!P2 LDG.E.U16 R249, desc[UR20][R52.64] ;  /* 0x0000001434f9a981 */ /* 0x000f28000c1e1500 */
[----:B------:R0:W-:Y:S04]  /*87d0*/  STS.U16 [R2+UR9+0xa800], R232 ;  /* 0x00a800e802007988 */ /* 0x0001e80008000409 */
[----:B------:R1:W-:Y:S04]  /*87e0*/  STS.U16 [R0+UR9+0xa100], R229 ;  /* 0x00a100e500007988 */ /* 0x0003e80008000409 */
[----:B------:R1:W-:Y:S01]  /*87f0*/  STS.U16 [R0+UR9+0xa500], R231 ;  /* 0x00a500e700007988 */ /* 0x0003e20008000409 */
[----:B0-----:R-:W-:Y:S01]  /*8800*/  PRMT R232, RZ, 0x7610, R232 ;  /* 0x00007610ffe87816 */ /* 0x001fe200000000e8 */
[----:B------:R-:W-:-:S02]  /*8810*/  IMAD.WIDE R60, R19, 0x2, R60 ;  /* 0x00000002133c7825 */ /* 0x000fc400078e023c */
[----:B------:R-:W4:Y:S01]  /*8820*/  @!P2 LDG.E.U16 R250, desc[UR20][R56.64] ;  /* 0x0000001438faa981 */ /* 0x000f22000c1e1500 */
[----:B-1----:R-:W-:-:S03]  /*8830*/  PRMT R229, RZ, 0x7610, R229 ;  /* 0x00007610ffe57816 */ /* 0x002fc600000000e5 */
[----:B------:R0:W-:Y:S01]  /*8840*/  STS.U16 [R0+UR9+0xa900], R233 ;  /* 0x00a900e900007988 */ /* 0x0001e20008000409 */
[----:B------:R-:W-:-:S03]  /*8850*/  PRMT R231, RZ, 0x7610, R231 ;  /* 0x00007610ffe77816 */ /* 0x000fc600000000e7 */
[----:B------:R1:W-:Y:S04]  /*8860*/  STS.U16 [R0+UR9+0xad00], R235 ;  /* 0x00ad00eb00007988 */ /* 0x0003e80008000409 */
[----:B------:R-:W4:Y:S01]  /*8870*/  @!P2 LDG.E.U16 R229, desc[UR20][R32.64] ;  /* 0x0000001420e5a981 */ /* 0x000f22000c1e1500 */
[----:B0-----:R-:W-:-:S03]  /*8880*/  PRMT R233, RZ, 0x7610, R233 ;  /* 0x00007610ffe97816 */ /* 0x001fc600000000e9 */
[----:B------:R0:W-:Y:S01]  /*8890*/  STS.U16 [R0+UR9+0xb100], R237 ;  /* 0x00b100ed00007988 */ /* 0x0001e20008000409 */
[----:B-1----:R-:W-:-:S03]  /*88a0*/  PRMT R235, RZ, 0x7610, R235 ;  /* 0x00007610ffeb7816 */ /* 0x002fc600000000eb */
[----:B------:R-:W4:Y:S04]  /*88b0*/  @!P2 LDG.E.U16 R231, desc[UR20][R42.64] ;  /* 0x000000142ae7a981 */ /* 0x000f28000c1e1500 */
[----:B------:R1:W-:Y:S01]  /*88c0*/  STS.U16 [R0+UR9+0xb500], R239 ;  /* 0x00b500ef00007988 */ /* 0x0003e20008000409 */
[----:B0-----:R-:W-:-:S03]  /*88d0*/  PRMT R237, RZ, 0x7610, R237 ;  /* 0x00007610ffed7816 */ /* 0x001fc600000000ed */
[----:B------:R-:W4:Y:S04]  /*88e0*/  @!P2 LDG.E.U16 R232, desc[UR20][R46.64] ;  /* 0x000000142ee8a981 */ /* 0x000f28000c1e1500 */
[----:B------:R-:W4:Y:S01]  /*88f0*/  @!P2 LDG.E.U16 R233, desc[UR20][R50.64] ;  /* 0x0000001432e9a981 */ /* 0x000f22000c1e1500 */
[----:B-1----:R-:W-:-:S03]  /*8900*/  PRMT R239, RZ, 0x7610, R239 ;  /* 0x00007610ffef7816 */ /* 0x002fc600000000ef */
[----:B------:R0:W-:Y:S04]  /*8910*/  STS.U16 [R0+UR9+0xb900], R242 ;  /* 0x00b900f200007988 */ /* 0x0001e80008000409 */
[----:B------:R-:W4:Y:S04]  /*8920*/  @!P2 LDG.E.U16 R235, desc[UR20][R58.64] ;  /* 0x000000143aeba981 */ /* 0x000f28000c1e1500 */
[----:B------:R1:W-:Y:S01]  /*8930*/  STS.U16 [R0+UR9+0xbd00], R243 ;  /* 0x00bd00f300007988 */ /* 0x0003e20008000409 */
[----:B0-----:R-:W-:-:S03]  /*8940*/  PRMT R242, RZ, 0x7610, R242 ;  /* 0x00007610fff27816 */ /* 0x001fc600000000f2 */
[----:B------:R0:W-:Y:S04]  /*8950*/  STS.U16 [R91+UR9+0xa200], R244 ;  /* 0x00a200f45b007988 */ /* 0x0001e80008000409 */
[----:B------:R-:W4:Y:S01]  /*8960*/  @!P2 LDG.E.U16 R237, desc[UR20][R66.64] ;  /* 0x0000001442eda981 */ /* 0x000f22000c1e1500 */
[----:B-1----:R-:W-:-:S03]  /*8970*/  PRMT R243, RZ, 0x7610, R243 ;  /* 0x00007610fff37816 */ /* 0x002fc600000000f3 */
[----:B------:R1:W-:Y:S01]  /*8980*/  STS.U16 [R91+UR9+0xa600], R245 ;  /* 0x00a600f55b007988 */ /* 0x0003e20008000409 */
[----:B0-----:R-:W-:-:S03]  /*8990*/  PRMT R244, RZ, 0x7610, R244 ;  /* 0x00007610fff47816 */ /* 0x001fc600000000f4 */
[----:B------:R-:W4:Y:S04]  /*89a0*/  @!P2 LDG.E.U16 R239, desc[UR20][R70.64] ;  /* 0x0000001446efa981 */ /* 0x000f28000c1e1500 */
[----:B------:R-:W4:Y:S01]  /*89b0*/  @!P2 LDG.E.U16 R242, desc[UR20][R76.64] ;  /* 0x000000144cf2a981 */ /* 0x000f22000c1e1500 */
[----:B-1----:R-:W-:-:S03]  /*89c0*/  PRMT R245, RZ, 0x7610, R245 ;  /* 0x00007610fff57816 */ /* 0x002fc600000000f5 */
[----:B------:R-:W4:Y:S01]  /*89d0*/  @!P2 LDG.E.U16 R243, desc[UR20][R78.64] ;  /* 0x000000144ef3a981 */ /* 0x000f22000c1e1500 */
[----:B------:R-:W-:-:S03]  /*89e0*/  IMAD.WIDE R64, R19, 0x2, R64 ;  /* 0x0000000213407825 */ /* 0x000fc600078e0240 */
[----:B------:R-:W4:Y:S04]  /*89f0*/  @!P2 LDG.E.U16 R244, desc[UR20][R30.64] ;  /* 0x000000141ef4a981 */ /* 0x000f28000c1e1500 */
[----:B------:R-:W4:Y:S04]  /*8a00*/  @!P2 LDG.E.U16 R245, desc[UR20][R36.64] ;  /* 0x0000001424f5a981 */ /* 0x000f28000c1e1500 */
[----:B------:R-:W-:Y:S04]  /*8a10*/  STS.U16 [R91+UR9+0xaa00], R24 ;  /* 0x00aa00185b007988 */ /* 0x000fe80008000409 */
[----:B------:R-:W-:Y:S04]  /*8a20*/  STS.U16 [R91+UR9+0xae00], R26 ;  /* 0x00ae001a5b007988 */ /* 0x000fe80008000409 */
[----:B------:R-:W-:Y:S04]  /*8a30*/  STS.U16 [R91+UR9+0xb200], R28 ;  /* 0x00b2001c5b007988 */ /* 0x000fe80008000409 */
[----:B------:R-:W4:Y:S04]  /*8a40*/  @!P2 LDG.E.U16 R251, desc[UR20][R60.64] ;  /* 0x000000143cfba981 */ /* 0x000f28000c1e1500 */
[----:B------:R-:W-:Y:S04]  /*8a50*/  STS.U16 [R91+UR9+0xb600], R222 ;  /* 0x00b600de5b007988 */ /* 0x000fe80008000409 */
[----:B------:R-:W4:Y:S04]  /*8a60*/  @!P2 LDG.E.U16 R252, desc[UR20][R64.64] ;  /* 0x0000001440fca981 */ /* 0x000f28000c1e1500 */
[----:B------:R-:W-:Y:S04]  /*8a70*/  STS.U16 [R91+UR9+0xba00], R224 ;  /* 0x00ba00e05b007988 */ /* 0x000fe80008000409 */
[----:B------:R0:W-:Y:S04]  /*8a80*/  STS.U16 [R91+UR9+0xbe00], R226 ;  /* 0x00be00e25b007988 */ /* 0x0001e80008000409 */
[----:B0-----:R-:W4:Y:S01]  /*8a90*/  LDL.LU R91, [R1+0x10c] ;  /* 0x00010c00015b7983 */ /* 0x001f220000300800 */
[----:B------:R-:W-:Y:S01]  /*8aa0*/  LOP3.LUT R21, R2, 0x60, RZ, 0x3c, !PT ;  /* 0x0000006002157812 */ /* 0x000fe200078e3cff */
[----:B------:R-:W-:-:S04]  /*8ab0*/  IMAD.WIDE R128, R19, 0x2, R128 ;  /* 0x0000000213807825 */ /* 0x000fc800078e0280 */
[----:B------:R0:W-:Y:S02]  /*8ac0*/  STS.U16 [R21+UR9+0xa300], R22 ;  /* 0x00a3001615007988 */ /* 0x0001e40008000409 */
[----:B0-----:R-:W-:-:S06]  /*8ad0*/  PRMT R22, RZ, 0x7610, R22 ;  /* 0x00007610ff167816 */ /* 0x001fcc0000000016 */
[----:B------:R-:W4:Y:S01]  /*8ae0*/  @!P2 LDG.E.U16 R22, desc[UR20][R128.64] ;  /* 0x000000148016a981 */ /* 0x000f22000c1e1500 */
[C---:B------:R-:W-:Y:S01]  /*8af0*/  IMAD.WIDE R134, R19.reuse, 0x2, R134 ;  /* 0x0000000213867825 */ /* 0x040fe200078e0286 */
[----:B------:R-:W-:Y:S02]  /*8b00*/  PRMT R24, RZ, 0x7610, R24 ;  /* 0x00007610ff187816 */ /* 0x000fe40000000018 */
[----:B------:R0:W-:Y:S01]  /*8b10*/  STS.U16 [R21+UR9+0xa700], R23 ;  /* 0x00a7001715007988 */ /* 0x0001e20008000409 */
[C---:B------:R-:W-:Y:S01]  /*8b20*/  IMAD.WIDE R140, R19.reuse, 0x2, R140 ;  /* 0x00000002138c7825 */ /* 0x040fe200078e028c */
[----:B------:R-:W-:Y:S02]  /*8b30*/  PRMT R26, RZ, 0x7610, R26 ;  /* 0x00007610ff1a7816 */ /* 0x000fe4000000001a */
[----:B------:R1:W-:Y:S01]  /*8b40*/  STS.U16 [R21+UR9+0xab00], R25 ;  /* 0x00ab001915007988 */ /* 0x0003e20008000409 */
[----:B------:R-:W-:Y:S01]  /*8b50*/  IMAD.WIDE R146, R19, 0x2, R146 ;  /* 0x0000000213927825 */ /* 0x000fe200078e0292 */
[----:B0-----:R-:W-:-:S02]  /*8b60*/  PRMT R23, RZ, 0x7610, R23 ;  /* 0x00007610ff177816 */ /* 0x001fc40000000017 */
[----:B------:R0:W-:Y:S01]  /*8b70*/  STS.U16 [R21+UR9+0xaf00], R27 ;  /* 0x00af001b15007988 */ /* 0x0001e20008000409 */
[C---:B------:R-:W-:Y:S01]  /*8b80*/  IMAD.WIDE R152, R19.reuse, 0x2, R152 ;  /* 0x0000000213987825 */ /* 0x040fe200078e0298 */
[----:B-1----:R-:W-:Y:S02]  /*8b90*/  PRMT R25, RZ, 0x7610, R25 ;  /* 0x00007610ff197816 */ /* 0x002fe40000000019 */
[----:B------:R1:W-:Y:S01]  /*8ba0*/  STS.U16 [R21+UR9+0xb300], R29 ;  /* 0x00b3001d15007988 */ /* 0x0003e20008000409 */
[C---:B------:R-:W-:Y:S01]  /*8bb0*/  IMAD.WIDE R158, R19.reuse, 0x2, R158 ;  /* 0x00000002139e7825 */ /* 0x040fe200078e029e */
[----:B------:R-:W-:Y:S02]  /*8bc0*/  PRMT R28, RZ, 0x7610, R28 ;  /* 0x00007610ff1c7816 */ /* 0x000fe4000000001c */
[----:B------:R-:W4:Y:S01]  /*8bd0*/  @!P2 LDG.E.U16 R23, desc[UR20][R134.64] ;  /* 0x000000148617a981 */ /* 0x000f22000c1e1500 */
[----:B0-----:R-:W-:Y:S01]  /*8be0*/  PRMT R27, RZ, 0x7610, R27 ;  /* 0x00007610ff1b7816 */ /* 0x001fe2000000001b */
[----:B------:R-:W-:-:S02]  /*8bf0*/  IMAD.WIDE R164, R19, 0x2, R164 ;  /* 0x0000000213a47825 */ /* 0x000fc400078e02a4 */
[----:B------:R0:W-:Y:S01]  /*8c00*/  STS.U16 [R21+UR9+0xb700], R223 ;  /* 0x00b700df15007988 */ /* 0x0001e20008000409 */
[----:B------:R-:W-:Y:S02]  /*8c10*/  PRMT R222, RZ, 0x7610, R222 ;  /* 0x00007610ffde7816 */ /* 0x000fe400000000de */
[----:B-1----:R-:W-:Y:S01]  /*8c20*/  PRMT R29, RZ, 0x7610, R29 ;  /* 0x00007610ff1d7816 */ /* 0x002fe2000000001d */
[C---:B------:R-:W-:Y:S01]  /*8c30*/  IMAD.WIDE R92, R19.reuse, 0x2, R92 ;  /* 0x00000002135c7825 */ /* 0x040fe200078e025c */
[----:B------:R-:W4:Y:S01]  /*8c40*/  @!P2 LDG.E.U16 R24, desc[UR20][R140.64] ;  /* 0x000000148c18a981 */ /* 0x000f22000c1e1500 */
[----:B------:R-:W-:Y:S02]  /*8c50*/  PRMT R224, RZ, 0x7610, R224 ;  /* 0x00007610ffe07816 */ /* 0x000fe400000000e0 */
[----:B------:R-:W-:Y:S01]  /*8c60*/  IMAD.WIDE R96, R19, 0x2, R96 ;  /* 0x0000000213607825 */ /* 0x000fe200078e0260 */
[----:B------:R-:W4:Y:S01]  /*8c70*/  @!P2 LDG.E.U16 R25, desc[UR20][R146.64] ;  /* 0x000000149219a981 */ /* 0x000f22000c1e1500 */
[----:B0-----:R-:W-:-:S02]  /*8c80*/  PRMT R223, RZ, 0x7610, R223 ;  /* 0x00007610ffdf7816 */ /* 0x001fc400000000df */
[C---:B------:R-:W-:Y:S01]  /*8c90*/  IMAD.WIDE R100, R19.reuse, 0x2, R100 ;  /* 0x0000000213647825 */ /* 0x040fe200078e0264 */
[----:B------:R0:W-:Y:S01]  /*8ca0*/  STS.U16 [R21+UR9+0xbb00], R225 ;  /* 0x00bb00e115007988 */ /* 0x0001e20008000409 */
[----:B------:R-:W-:Y:S02]  /*8cb0*/  PRMT R226, RZ, 0x7610, R226 ;  /* 0x00007610ffe27816 */ /* 0x000fe400000000e2 */
[C---:B------:R-:W-:Y:S01]  /*8cc0*/  IMAD.WIDE R104, R19.reuse, 0x2, R104 ;  /* 0x0000000213687825 */ /* 0x040fe200078e0268 */
[----:B------:R-:W4:Y:S03]  /*8cd0*/  @!P2 LDG.E.U16 R26, desc[UR20][R152.64] ;  /* 0x00000014981aa981 */ /* 0x000f26000c1e1500 */
[----:B------:R-:W-:Y:S01]  /*8ce0*/  IMAD.WIDE R108, R19, 0x2, R108 ;  /* 0x00000002136c7825 */ /* 0x000fe200078e026c */
[----:B------:R-:W4:Y:S01]  /*8cf0*/  @!P2 LDG.E.U16 R27, desc[UR20][R158.64] ;  /* 0x000000149e1ba981 */ /* 0x000f22000c1e1500 */
[----:B0-----:R-:W-:-:S02]  /*8d00*/  PRMT R225, RZ, 0x7610, R225 ;  /* 0x00007610ffe17816 */ /* 0x001fc400000000e1 */
[C---:B------:R-:W-:Y:S01]  /*8d10*/  IMAD.WIDE R112, R19.reuse, 0x2, R112 ;  /* 0x0000000213707825 */ /* 0x040fe200078e0270 */
[----:B------:R0:W-:Y:S04]  /*8d20*/  STS.U16 [R21+UR9+0xbf00], R227 ;  /* 0x00bf00e315007988 */ /* 0x0001e80008000409 */
[----:B------:R-:W4:Y:S01]  /*8d30*/  @!P2 LDG.E.U16 R28, desc[UR20][R164.64] ;  /* 0x00000014a41ca981 */ /* 0x000f22000c1e1500 */
[----:B------:R-:W-:-:S03]  /*8d40*/  IMAD.WIDE R116, R19, 0x2, R116 ;  /* 0x0000000213747825 */ /* 0x000fc600078e0274 */
[----:B--2---:R1:W-:Y:S01]  /*8d50*/  STS.U16 [R2+UR9+0x4000], R228 ;  /* 0x004000e402007988 */ /* 0x0043e20008000409 */
[----:B0-----:R-:W-:-:S03]  /*8d60*/  PRMT R227, RZ, 0x7610, R227 ;  /* 0x00007610ffe37816 */ /* 0x001fc600000000e3 */
[----:B------:R-:W2:Y:S01]  /*8d70*/  @!P2 LDG.E.U16 R29, desc[UR20][R92.64] ;  /* 0x000000145c1da981 */ /* 0x000ea2000c1e1500 */
[----:B------:R-:W-:-:S03]  /*8d80*/  IMAD.WIDE R120, R19, 0x2, R120 ;  /* 0x0000000213787825 */ /* 0x000fc600078e0278 */
[----:B------:R-:W2:Y:S01]  /*8d90*/  @!P2 LDG.E.U16 R222, desc[UR20][R96.64] ;  /* 0x0000001460dea981 */ /* 0x000ea2000c1e1500 */
[----:B-1----:R-:W-:Y:S01]  /*8da0*/  PRMT R228, RZ, 0x7610, R228 ;  /* 0x00007610ffe47816 */ /* 0x002fe200000000e4 */
[C---:B------:R-:W-:Y:S02]  /*8db0*/  IMAD.WIDE R124, R19.reuse, 0x2, R124 ;  /* 0x00000002137c7825 */ /* 0x040fe400078e027c */
[----:B---3--:R0:W-:Y:S04]  /*8dc0*/  STS.U16 [R2+UR9+0x4800], R230 ;  /* 0x004800e602007988 */ /* 0x0081e80008000409 */
[----:B------:R-:W3:Y:S01]  /*8dd0*/  @!P2 LDG.E.U16 R223, desc[UR20][R100.64] ;  /* 0x0000001464dfa981 */ /* 0x000ee2000c1e1500 */
[----:B------:R-:W-:-:S03]  /*8de0*/  IMAD.WIDE R130, R19, 0x2, R130 ;  /* 0x0000000213827825 */ /* 0x000fc600078e0282 */
[----:B------:R-:W3:Y:S01]  /*8df0*/  @!P2 LDG.E.U16 R224, desc[UR20][R104.64] ;  /* 0x0000001468e0a981 */ /* 0x000ee2000c1e1500 */
[----:B0-----:R-:W-:Y:S01]  /*8e00*/  PRMT R230, RZ, 0x7610, R230 ;  /* 0x00007610ffe67816 */ /* 0x001fe200000000e6 */
[C---:B------:R-:W-:Y:S02]  /*8e10*/  IMAD.WIDE R136, R19.reuse, 0x2, R136 ;  /* 0x0000000213887825 */ /* 0x040fe400078e0288 */
[----:B------:R-:W3:Y:S02]  /*8e20*/  @!P2 LDG.E.U16 R225, desc[UR20][R108.64] ;  /* 0x000000146ce1a981 */ /* 0x000ee4000c1e1500 */
[C---:B------:R-:W-:Y:S02]  /*8e30*/  IMAD.WIDE R142, R19.reuse, 0x2, R142 ;  /* 0x00000002138e7825 */ /* 0x040fe400078e028e */
[----:B------:R-:W3:Y:S02]  /*8e40*/  @!P2 LDG.E.U16 R226, desc[UR20][R112.64] ;  /* 0x0000001470e2a981 */ /* 0x000ee4000c1e1500 */
[----:B------:R-:W-:-:S02]  /*8e50*/  IMAD.WIDE R148, R19, 0x2, R148 ;  /* 0x0000000213947825 */ /* 0x000fc400078e0294 */
[----:B----4-:R0:W-:Y:S04]  /*8e60*/  STS.U16 [R2+UR9+0x5800], R234 ;  /* 0x005800ea02007988 */ /* 0x0101e80008000409 */
[----:B------:R-:W4:Y:S01]  /*8e70*/  @!P2 LDG.E.U16 R227, desc[UR20][R116.64] ;  /* 0x0000001474e3a981 */ /* 0x000f22000c1e1500 */
[----:B------:R-:W-:-:S03]  /*8e80*/  IMAD.WIDE R154, R19, 0x2, R154 ;  /* 0x00000002139a7825 */ /* 0x000fc600078e029a */
[----:B------:R-:W4:Y:S01]  /*8e90*/  @!P2 LDG.E.U16 R228, desc[UR20][R120.64] ;  /* 0x0000001478e4a981 */ /* 0x000f22000c1e1500 */
[----:B0-----:R-:W-:Y:S01]  /*8ea0*/  PRMT R234, RZ, 0x7610, R234 ;  /* 0x00007610ffea7816 */ /* 0x001fe200000000ea */
[C---:B------:R-:W-:Y:S02]  /*8eb0*/  IMAD.WIDE R160, R19.reuse, 0x2, R160 ;  /* 0x0000000213a07825 */ /* 0x040fe400078e02a0 */
[----:B------:R0:W-:Y:S02]  /*8ec0*/  STS.U16 [R2+UR9+0x6000], R236 ;  /* 0x006000ec02007988 */ /* 0x0001e40008000409 */
[C---:B------:R-:W-:Y:S02]  /*8ed0*/  IMAD.WIDE R220, R19.reuse, 0x2, R220 ;  /* 0x0000000213dc7825 */ /* 0x040fe400078e02dc */
[----:B------:R-:W4:Y:S02]  /*8ee0*/  @!P2 LDG.E.U16 R230, desc[UR20][R130.64] ;  /* 0x0000001482e6a981 */ /* 0x000f24000c1e1500 */
[----:B------:R-:W-:-:S02]  /*8ef0*/  IMAD.WIDE R94, R19, 0x2, R94 ;  /* 0x00000002135e7825 */ /* 0x000fc400078e025e */
[----:B------:R1:W-:Y:S01]  /*8f00*/  STS.U16 [R2+UR9+0x7000], R240 ;  /* 0x007000f002007988 */ /* 0x0003e20008000409 */
[----:B0-----:R-:W-:Y:S01]  /*8f10*/  PRMT R236, RZ, 0x7610, R236 ;  /* 0x00007610ffec7816 */ /* 0x001fe200000000ec */
[C---:B------:R-:W-:Y:S02]  /*8f20*/  IMAD.WIDE R98, R19.reuse, 0x2, R98 ;  /* 0x0000000213627825 */ /* 0x040fe400078e0262 */
[----:B------:R0:W-:Y:S04]  /*8f30*/  STS.U16 [R2+UR9+0x7400], R241 ;  /* 0x007400f102007988 */ /* 0x0001e80008000409 */
[----:B------:R0:W-:Y:S01]  /*8f40*/  STS.U16 [R2+UR9+0x6800], R238 ;  /* 0x006800ee02007988 */ /* 0x0001e20008000409 */
[----:B------:R-:W-:Y:S01]  /*8f50*/  IMAD.WIDE R102, R19, 0x2, R102 ;  /* 0x0000000213667825 */ /* 0x000fe200078e0266 */
[----:B-1----:R-:W-:-:S02]  /*8f60*/  PRMT R240, RZ, 0x7610, R240 ;  /* 0x00007610fff07816 */ /* 0x002fc400000000f0 */
[----:B------:R-:W4:Y:S01]  /*8f70*/  @!P2 LDG.E.U16 R234, desc[UR20][R154.64] ;  /* 0x000000149aeaa981 */ /* 0x000f22000c1e1500 */
[C---:B------:R-:W-:Y:S01]  /*8f80*/  IMAD.WIDE R106, R19.reuse, 0x2, R106 ;  /* 0x00000002136a7825 */ /* 0x040fe200078e026a */
[----:B0-----:R-:W-:Y:S02]  /*8f90*/  PRMT R241, RZ, 0x7610, R241 ;  /* 0x00007610fff17816 */ /* 0x001fe400000000f1 */
[----:B------:R-:W4:Y:S01]  /*8fa0*/  @!P2 LDG.E.U16 R236, desc[UR20][R220.64] ;  /* 0x00000014dceca981 */ /* 0x000f22000c1e1500 */
[----:B------:R-:W-:Y:S01]  /*8fb0*/  PRMT R238, RZ, 0x7610, R238 ;  /* 0x00007610ffee7816 */ /* 0x000fe200000000ee */
[C---:B------:R-:W-:Y:S02]  /*8fc0*/  IMAD.WIDE R110, R19.reuse, 0x2, R110 ;  /* 0x00000002136e7825 */ /* 0x040fe400078e026e */
[----:B------:R-:W4:Y:S02]  /*8fd0*/  @!P2 LDG.E.U16 R240, desc[UR20][R106.64] ;  /* 0x000000146af0a981 */ /* 0x000f24000c1e1500 */
[----:B------:R-:W-:-:S02]  /*8fe0*/  IMAD.WIDE R114, R19, 0x2, R114 ;  /* 0x0000000213727825 */ /* 0x000fc400078e0272 */
[----:B------:R-:W4:Y:S02]  /*8ff0*/  @!P2 LDG.E.U16 R238, desc[UR20][R98.64] ;  /* 0x0000001462eea981 */ /* 0x000f24000c1e1500 */
[C---:B------:R-:W-:Y:S02]  /*9000*/  IMAD.WIDE R118, R19.reuse, 0x2, R118 ;  /* 0x0000000213767825 */ /* 0x040fe400078e0276 */
[----:B------:R-:W4:Y:S02]  /*9010*/  @!P2 LDG.E.U16 R241, desc[UR20][R110.64] ;  /* 0x000000146ef1a981 */ /* 0x000f24000c1e1500 */
[C---:B------:R-:W-:Y:S02]  /*9020*/  IMAD.WIDE R122, R19.reuse, 0x2, R122 ;  /* 0x00000002137a7825 */ /* 0x040fe400078e027a */
[----:B------:R0:W5:Y:S02]  /*9030*/  LDL.LU R21, [R1+0x108] ;  /* 0x0001080001157983 */ /* 0x0001640000300800 */
[----:B------:R-:W-:-:S04]  /*9040*/  IMAD.WIDE R126, R19, 0x2, R126 ;  /* 0x00000002137e7825 */ /* 0x000fc800078e027e */
[----:B------:R-:W-:Y:S01]  /*9050*/  IMAD.WIDE R132, R19, 0x2, R132 ;  /* 0x0000000213847825 */ /* 0x000fe200078e0284 */
[----:B------:R1:W-:Y:S04]  /*9060*/  STS.U16 [R2+UR9+0x4400], R229 ;  /* 0x004400e502007988 */ /* 0x0003e80008000409 */
[----:B------:R0:W-:Y:S01]  /*9070*/  STS.U16 [R2+UR9+0x4c00], R231 ;  /* 0x004c00e702007988 */ /* 0x0001e20008000409 */
[----:B-1----:R-:W-:-:S03]  /*9080*/  PRMT R229, RZ, 0x7610, R229 ;  /* 0x00007610ffe57816 */ /* 0x002fc600000000e5 */
        /* <DEDUP_REMOVED lines=24> */
[----:B------:R0:W-:Y:S01]  /*9210*/  STS.U16 [R0+UR9+0x4900], R246 ;  /* 0x004900f600007988 */ /* 0x0001e20008000409 */
[----:B------:R-:W-:-:S03]  /*9220*/  IMAD.WIDE R138, R19, 0x2, R138 ;  /* 0x00000002138a7825 */ /* 0x000fc600078e028a */
[----:B------:R-:W4:Y:S01]  /*9230*/  @!P2 LDG.E.U16 R239, desc[UR20][R102.64] ;  /* 0x0000001466efa981 */ /* 0x000f22000c1e1500 */
[----:B-1----:R-:W-:-:S03]  /*9240*/  PRMT R245, RZ, 0x7610, R245 ;  /* 0x00007610fff57816 */ /* 0x002fc600000000f5 */
[----:B------:R1:W-:Y:S01]  /*9250*/  STS.U16 [R0+UR9+0x4d00], R247 ;  /* 0x004d00f700007988 */ /* 0x0003e20008000409 */
[----:B0-----:R-:W-:-:S03]  /*9260*/  PRMT R246, RZ, 0x7610, R246 ;  /* 0x00007610fff67816 */ /* 0x001fc600000000f6 */
[----:B------:R0:W-:Y:S01]  /*9270*/  STS.U16 [R0+UR9+0x5100], R248 ;  /* 0x005100f800007988 */ /* 0x0001e20008000409 */
[----:B------:R-:W-:-:S03]  /*9280*/  IMAD.WIDE R144, R19, 0x2, R144 ;  /* 0x0000000213907825 */ /* 0x000fc600078e0290 */
[----:B------:R0:W-:Y:S01]  /*9290*/  STS.U16 [R0+UR9+0x5500], R249 ;  /* 0x005500f900007988 */ /* 0x0001e20008000409 */
[----:B-1----:R-:W-:-:S03]  /*92a0*/  PRMT R247, RZ, 0x7610, R247 ;  /* 0x00007610fff77816 */ /* 0x002fc600000000f7 */
[----:B------:R-:W4:Y:S01]  /*92b0*/  @!P2 LDG.E.U16 R242, desc[UR20][R114.64] ;  /* 0x0000001472f2a981 */ /* 0x000f22000c1e1500 */
[----:B0-----:R-:W-:Y:S01]  /*92c0*/  PRMT R248, RZ, 0x7610, R248 ;  /* 0x00007610fff87816 */ /* 0x001fe200000000f8 */
[----:B------:R-:W-:Y:S02]  /*92d0*/  IMAD.WIDE R150, R19, 0x2, R150 ;  /* 0x0000000213967825 */ /* 0x000fe400078e0296 */
[----:B------:R0:W-:Y:S01]  /*92e0*/  STS.U16 [R0+UR9+0x5900], R250 ;  /* 0x005900fa00007988 */ /* 0x0001e20008000409 */
[----:B------:R-:W-:-:S03]  /*92f0*/  PRMT R249, RZ, 0x7610, R249 ;  /* 0x00007610fff97816 */ /* 0x000fc600000000f9 */
[----:B------:R-:W4:Y:S01]  /*9300*/  @!P2 LDG.E.U16 R243, desc[UR20][R118.64] ;  /* 0x0000001476f3a981 */ /* 0x000f22000c1e1500 */
[----:B------:R-:W-:-:S03]  /*9310*/  IMAD.WIDE R156, R19, 0x2, R156 ;  /* 0x00000002139c7825 */ /* 0x000fc600078e029c */
[----:B------:R1:W-:Y:S01]  /*9320*/  STS.U16 [R0+UR9+0x5d00], R251 ;  /* 0x005d00fb00007988 */ /* 0x0003e20008000409 */
[----:B0-----:R-:W-:-:S03]  /*9330*/  PRMT R250, RZ, 0x7610, R250 ;  /* 0x00007610fffa7816 */ /* 0x001fc600000000fa */
[----:B------:R-:W4:Y:S01]  /*9340*/  @!P2 LDG.E.U16 R244, desc[UR20][R122.64] ;  /* 0x000000147af4a981 */ /* 0x000f22000c1e1500 */
[----:B------:R-:W-:-:S03]  /*9350*/  IMAD.WIDE R162, R19, 0x2, R162 ;  /* 0x0000000213a27825 */ /* 0x000fc600078e02a2 */
[----:B------:R0:W-:Y:S01]  /*9360*/  STS.U16 [R0+UR9+0x6100], R252 ;  /* 0x006100fc00007988 */ /* 0x0001e20008000409 */
[----:B-1----:R-:W-:-:S03]  /*9370*/  PRMT R251, RZ, 0x7610, R251 ;  /* 0x00007610fffb7816 */ /* 0x002fc600000000fb */
[----:B------:R-:W4:Y:S01]  /*9380*/  @!P2 LDG.E.U16 R245, desc[UR20][R126.64] ;  /* 0x000000147ef5a981 */ /* 0x000f22000c1e1500 */
[----:B------:R-:W-:-:S03]  /*9390*/  IMAD.WIDE R90, R19, 0x2, R90 ;  /* 0x00000002135a7825 */ /* 0x000fc600078e025a */
[----:B------:R-:W4:Y:S01]  /*93a0*/  @!P2 LDG.E.U16 R246, desc[UR20][R132.64] ;  /* 0x0000001484f6a981 */ /* 0x000f22000c1e1500 */
[----:B0-----:R-:W-:-:S03]  /*93b0*/  PRMT R252, RZ, 0x7610, R252 ;  /* 0x00007610fffc7816 */ /* 0x001fc600000000fc */
[----:B------:R-:W4:Y:S04]  /*93c0*/  @!P2 LDG.E.U16 R247, desc[UR20][R138.64] ;  /* 0x000000148af7a981 */ /* 0x000f28000c1e1500 */
[----:B------:R-:W4:Y:S04]  /*93d0*/  @!P2 LDG.E.U16 R248, desc[UR20][R144.64] ;  /* 0x0000001490f8a981 */ /* 0x000f28000c1e1500 */
[----:B------:R-:W4:Y:S04]  /*93e0*/  @!P2 LDG.E.U16 R249, desc[UR20][R150.64] ;  /* 0x0000001496f9a981 */ /* 0x000f28000c1e1500 */
[----:B------:R-:W4:Y:S04]  /*93f0*/  @!P2 LDG.E.U16 R250, desc[UR20][R156.64] ;  /* 0x000000149cfaa981 */ /* 0x000f28000c1e1500 */
[----:B------:R-:W4:Y:S04]  /*9400*/  @!P2 LDG.E.U16 R251, desc[UR20][R162.64] ;  /* 0x00000014a2fba981 */ /* 0x000f28000c1e1500 */
[----:B------:R-:W4:Y:S04]  /*9410*/  @!P2 LDG.E.U16 R252, desc[UR20][R90.64] ;  /* 0x000000145afca981 */ /* 0x000f28000c1e1500 */
[----:B------:R0:W-:Y:S04]  /*9420*/  STS.U16 [R0+UR9+0x6500], R22 ;  /* 0x0065001600007988 */ /* 0x0001e80008000409 */
[----:B0-----:R0:W5:Y:S01]  /*9430*/  LDL.LU R0, [R1+0x104] ;  /* 0x0001040001007983 */ /* 0x0011620000300800 */
[----:B------:R-:W-:-:S05]  /*9440*/  LOP3.LUT R22, R2, 0x20, RZ, 0x3c, !PT ;  /* 0x0000002002167812 */ /* 0x000fca00078e3cff */
[----:B------:R1:W-:Y:S04]  /*9450*/  STS.U16 [R22+UR9+0x6900], R23 ;  /* 0x0069001716007988 */ /* 0x0003e80008000409 */
[----:B------:R-:W-:Y:S04]  /*9460*/  STS.U16 [R22+UR9+0x6d00], R24 ;  /* 0x006d001816007988 */ /* 0x000fe80008000409 */
[----:B------:R-:W-:Y:S01]  /*9470*/  STS.U16 [R22+UR9+0x7100], R25 ;  /* 0x0071001916007988 */ /* 0x000fe20008000409 */
[----:B-1----:R-:W-:-:S03]  /*9480*/  LOP3.LUT R23, R2, 0x40, RZ, 0x3c, !PT ;  /* 0x0000004002177812 */ /* 0x002fc600078e3cff */
[----:B------:R-:W-:Y:S04]  /*9490*/  STS.U16 [R22+UR9+0x7500], R26 ;  /* 0x0075001a16007988 */ /* 0x000fe80008000409 */
[----:B------:R-:W-:Y:S04]  /*94a0*/  STS.U16 [R22+UR9+0x7900], R27 ;  /* 0x0079001b16007988 */ /* 0x000fe80008000409 */
[----:B------:R1:W-:Y:S04]  /*94b0*/  STS.U16 [R22+UR9+0x7d00], R28 ;  /* 0x007d001c16007988 */ /* 0x0003e80008000409 */
[----:B--2---:R0:W-:Y:S04]  /*94c0*/  STS.U16 [R23+UR9+0x4200], R29 ;  /* 0x0042001d17007988 */ /* 0x0041e80008000409 */
[----:B------:R0:W-:Y:S04]  /*94d0*/  STS.U16 [R23+UR9+0x4600], R222 ;  /* 0x004600de17007988 */ /* 0x0001e80008000409 */
[----:B---3--:R0:W-:Y:S04]  /*94e0*/  STS.U16 [R23+UR9+0x4a00], R223 ;  /* 0x004a00df17007988 */ /* 0x0081e80008000409 */
[----:B------:R0:W-:Y:S04]  /*94f0*/  STS.U16 [R23+UR9+0x4e00], R224 ;  /* 0x004e00e017007988 */ /* 0x0001e80008000409 */
[----:B------:R0:W-:Y:S04]  /*9500*/  STS.U16 [R23+UR9+0x5200], R225 ;  /* 0x005200e117007988 */ /* 0x0001e80008000409 */
[----:B------:R0:W-:Y:S01]  /*9510*/  STS.U16 [R23+UR9+0x5600], R226 ;  /* 0x005600e217007988 */ /* 0x0001e20008000409 */
[----:B-1----:R-:W-:-:S03]  /*9520*/  LOP3.LUT R22, R2, 0x60, RZ, 0x3c, !PT ;  /* 0x0000006002167812 */ /* 0x002fc600078e3cff */
[----:B----4-:R0:W-:Y:S04]  /*9530*/  STS.U16 [R23+UR9+0x5a00], R227 ;  /* 0x005a00e317007988 */ /* 0x0101e80008000409 */
[----:B------:R0:W-:Y:S01]  /*9540*/  STS.U16 [R23+UR9+0x5e00], R228 ;  /* 0x005e00e417007988 */ /* 0x0001e20008000409 */
[----:B------:R-:W-:-:S04]  /*9550*/  ULEA UR11, UR18, UR9, 0x3 ;  /* 0x00000009120b7291 */ /* 0x000fc8000f8e18ff */
[----:B------:R-:W-:Y:S01]  /*9560*/  UIADD3 UR11, UPT, UPT, UR11, 0xc000, URZ ;  /* 0x0000c0000b0b7890 */ /* 0x000fe2000fffe0ff */
[----:B------:R0:W-:Y:S04]  /*9570*/  STS.U16 [R23+UR9+0x6200], R229 ;  /* 0x006200e517007988 */ /* 0x0001e80008000409 */
        /* <DEDUP_REMOVED lines=22> */
[----:B------:R0:W-:Y:S01]  /*96e0*/  STS.U16 [R22+UR9+0x7f00], R252 ;  /* 0x007f00fc16007988 */ /* 0x0001e20008000409 */
[----:B------:R1:W-:Y:S06]  /*96f0*/  MEMBAR.ALL.CTA ;  /* 0x0000000000007992 */ /* 0x0003ec0000008000 */
[----:B-1----:R-:W1:Y:S02]  /*9700*/  FENCE.VIEW.ASYNC.S ;  /* 0x00000000000073c6 */ /* 0x002e640000000000 */
[----:B-1----:R-:W-:Y:S06]  /*9710*/  BAR.SYNC.DEFER_BLOCKING 0x0 ;  /* 0x0000000000007b1d */ /* 0x002fec0000010000 */
[----:B------:R-:W-:Y:S05]  /*9720*/  @P0 BRA `(.L_x_9) ;  /* 0x00000000004c0947 */ /* 0x000fea0003800000 */
[----:B------:R-:W-:Y:S01]  /*9730*/  UMOV UR13, 0x40004040 ;  /* 0x40004040000d7882 */ /* 0x000fe20000000000 */
        /* <DEDUP_REMOVED lines=9> */
[----:B------:R1:W-:Y:S01]  /*97d0*/  UTCHMMA gdesc[UR12], gdesc[UR14], tmem[UR8], tmem[UR16], idesc[UR17], UPT ;  /* 0x00ff100e0c0075ea */ /* 0x0003e2000b800008 */
        /* <DEDUP_REMOVED lines=8> */
.L_x_9:
[----:B------:R-:W-:Y:S01]  /*9860*/  UIADD3 UR18, UPT, UPT, UR18, 0x1, URZ ;  /* 0x0000000112127890 */ /* 0x000fe2000fffe0ff */
[----:B-----5:R-:W-:Y:S01]  /*9870*/  VIADD R21, R21, 0xffffffff ;  /* 0xffffffff15157836 */ /* 0x020fe20000000000 */
[----:B------:R-:W-:Y:S02]  /*9880*/  UIADD3 UR19, UPT, UPT, UR19, -0x40, URZ ;  /* 0xffffffc013137890 */ /* 0x000fe4000fffe0ff */
[----:B------:R-:W-:Y:S02]  /*9890*/  UISETP.GT.AND UP1, UPT, UR18, 0x1, UPT ;  /* 0x000000011200788c */ /* 0x000fe4000bf24270 */
[----:B------:R-:W-:Y:S02]  /*98a0*/  ISETP.NE.U32.AND P2, PT, R21, RZ, PT ;  /* 0x000000ff1500720c */ /* 0x000fe40003f45070 */
[----:B-1----:R-:W-:Y:S02]  /*98b0*/  USEL UR4, URZ, 0x1, !UP1 ;  /* 0x00000001ff047887 */ /* 0x002fe4000c800000 */
[----:B------:R-:W-:-:S02]  /*98c0*/  USEL UR18, UR18, URZ, !UP1 ;  /* 0x000000ff12127287 */ /* 0x000fc4000c800000 */
[----:B------:R-:W-:-:S03]  /*98d0*/  ULOP3.LUT UR6, UR5, UR4, URZ, 0x3c, !UPT ;  /* 0x0000000405067292 */ /* 0x000fc6000f8e3cff */
[----:B------:R-:W-:-:S04]  /*98e0*/  UMOV UR4, UR5 ;  /* 0x0000000500047c82 */ /* 0x000fc80008000000 */
[----:B------:R-:W-:Y:S01]  /*98f0*/  UMOV UR5, UR6 ;  /* 0x0000000600057c82 */ /* 0x000fe20008000000 */
[----:B------:R-:W-:Y:S05]  /*9900*/  @P2 BRA `(.L_x_10) ;  /* 0xffffffdc00cc2947 */ /* 0x000fea000383ffff */
.L_x_7:
[----:B------:R-:W2:Y:S01]  /*9910*/  LDL.LU R24, [R1] ;  /* 0x0000000001187983 */ /* 0x000ea20000300800 */
[----:B------:R-:W1:Y:S01]  /*9920*/  LDCU.128 UR12, c[0x0][0x390] ;  /* 0x00007200ff0c77ac */ /* 0x000e620008000c00 */
[----:B------:R-:W3:Y:S02]  /*9930*/  LDC R79, c[0x0][0x3b8] ;  /* 0x0000ee00ff4f7b82 */ /* 0x000ee40000000800 */
[----:B0-----:R-:W1:Y:S01]  /*9940*/  LDL R23, [R1+0x84] ;  /* 0x0000840001177983 */ /* 0x001e620000100800 */
[----:B------:R-:W0:Y:S01]  /*9950*/  LDCU UR5, c[0x0][0x3b4] ;  /* 0x00007680ff0577ac */ /* 0x000e220008000800 */
[----:B------:R-:W4:Y:S02]  /*9960*/  S2R R22, SR_TID.X ;  /* 0x0000000000167919 */ /* 0x000f240000002100 */
[C---:B----4-:R-:W-:Y:S02]  /*9970*/  IMAD.SHL.U32 R2, R22.reuse, 0x80, RZ ;  /* 0x0000008016027824 */ /* 0x050fe400078e00ff */
[----:B------:R-:W-:-:S03]  /*9980*/  IMAD.SHL.U32 R80, R22, 0x10, RZ ;  /* 0x0000001016507824 */ /* 0x000fc600078e00ff */
[----:B------:R-:W-:Y:S02]  /*9990*/  LOP3.LUT R68, R2, 0x800, RZ, 0xc0, !PT ;  /* 0x0000080002447812 */ /* 0x000fe400078ec0ff */
[----:B------:R-:W-:Y:S02]  /*99a0*/  LOP3.LUT R3, R80, 0xf0, RZ, 0xc0, !PT ;  /* 0x000000f050037812 */ /* 0x000fe400078ec0ff */
[----:B--2---:R-:W-:Y:S02]  /*99b0*/  ISETP.GE.AND P2, PT, R24, 0x40, PT ;  /* 0x000000401800780c */ /* 0x004fe40003f46270 */
[----:B-1----:R-:W-:-:S11]  /*99c0*/  ISETP.GE.AND P0, PT, R23, UR14, PT ;  /* 0x0000000e17007c0c */ /* 0x002fd6000bf06270 */
[----:B0--3--:R-:W-:Y:S05]  /*99d0*/  @!P2 BRA `(.L_x_11) ;  /* 0x000000000010a947 */ /* 0x009fea0003800000 */
[----:B------:R-:W-:-:S06]  /*99e0*/  USHF.L.U32 UR4, UR4, 0x1f, URZ ;  /* 0x0000001f04047899 */ /* 0x000fcc00080006ff */
[----:B------:R-:W-:-:S04]  /*99f0*/  IMAD.U32 R2, RZ, RZ, UR4 ;  /* 0x00000004ff027e24 */ /* 0x000fc8000f8e00ff */
[----:B------:R-:W0:Y:S02]  /*9a00*/  SYNCS.PHASECHK.TRANS64.TRYWAIT P2, [UR11], R2 ;  /* 0x00000002ff0075a7 */ /* 0x000e24000804110b */
[----:B0-----:R-:W-:Y:S05]  /*9a10*/  @!P2 BRA `(.L_x_12) ;  /* 0x000000200058a947 */ /* 0x001fea0003800000 */
.L_x_11:
[----:B------:R-:W2:Y:S04]  /*9a20*/  LDL.LU R71, [R1+0x84] ;  /* 0x0000840001477983 */ /* 0x000ea80000300800 */
[----:B------:R-:W3:Y:S04]  /*9a30*/  LDL.LU R74, [R1+0xc8] ;  /* 0x0000c800014a7983 */ /* 0x000ee80000300800 */
[----:B------:R-:W4:Y:S04]  /*9a40*/  LDL.LU R72, [R1+0xc4] ;  /* 0x0000c40001487983 */ /* 0x000f280000300800 */
[----:B------:R-:W5:Y:S04]  /*9a50*/  LDL.LU R69, [R1+0x80] ;  /* 0x0000800001457983 */ /* 0x000f680000300800 */
[----:B------:R-:W5:Y:S04]  /*9a60*/  LDL.LU R70, [R1+0x7c] ;  /* 0x00007c0001467983 */ /* 0x000f680000300800 */
[----:B------:R-:W5:Y:S04]  /*9a70*/  LDL.LU R85, [R1+0x8] ;  /* 0x0000080001557983 */ /* 0x000f680000300800 */
[----:B------:R-:W5:Y:S01]  /*9a80*/  LDL.LU R88, [R1+0x4] ;  /* 0x0000040001587983 */ /* 0x000f620000300800 */
[----:B------:R-:W-:Y:S01]  /*9a90*/  IADD3 R73, PT, PT, R3, UR9, R68 ;  /* 0x0000000903497c10 */ /* 0x000fe2000fffe044 */
[C---:B------:R-:W-:Y:S01]  /*9aa0*/  IMAD R3, R0.reuse, R79, RZ ;  /* 0x0000004f00037224 */ /* 0x040fe200078e02ff */
[----:B------:R-:W-:Y:S01]  /*9ab0*/  ISETP.LT.AND P5, PT, R0, UR15, !P0 ;  /* 0x0000000f00007c0c */ /* 0x000fe2000c7a1270 */
[----:B------:R-:W-:Y:S01]  /*9ac0*/  BAR.SYNC.DEFER_BLOCKING 0x0 ;  /* 0x0000000000007b1d */ /* 0x000fe20000010000 */
[----:B------:R-:W-:-:S05]  /*9ad0*/  LOP3.LUT R80, R80, 0x7f0, RZ, 0xc0, !PT ;  /* 0x000007f050507812 */ /* 0x000fca00078ec0ff */
[----:B------:R-:W5:Y:S04]  /*9ae0*/  LDL.LU R87, [R1+0x78] ;  /* 0x0000780001577983 */ /* 0x000f680000300800 */
[----:B------:R-:W5:Y:S01]  /*9af0*/  LDL.LU R86, [R1+0x74] ;  /* 0x0000740001567983 */ /* 0x000f620000300800 */
[----:B------:R-:W0:Y:S02]  /*9b00*/  @!P1 SYNCS.CCTL.IV [UR9+0xc000] ;  /* 0x00c00000ff0099b1 */ /* 0x000e240008000009 */
[----:B0-----:R-:W-:Y:S06]  /*9b10*/  BAR.SYNC.DEFER_BLOCKING 0x0 ;  /* 0x0000000000007b1d */ /* 0x001fec0000010000 */
[----:B------:R-:W-:Y:S01]  /*9b20*/  LDTM.16dp32bit_t0_t15.x64 R4, tmem[UR10] ;  /* 0x0000000a000479ee */ /* 0x000fe20008b00000 */
[----:B------:R-:W0:Y:S01]  /*9b30*/  LDTM.16dp32bit_t16_t31.x64 R4, tmem[UR10+0x40] ;  /* 0x0000400a000479ee */ /* 0x000e220008b20000 */
[----:B------:R-:W1:Y:S01]  /*9b40*/  @!P1 SYNCS.CCTL.IV [UR9+0xc008] ;  /* 0x00c00800ff0099b1 */ /* 0x000e620008000009 */
[----:B------:R-:W-:Y:S01]  /*9b50*/  NOP ;  /* 0x0000000000007918 */ /* 0x000fe20000000000 */
[----:B0-----:R-:W-:-:S02]  /*9b60*/  F2FP.BF16.F32.PACK_AB R4, R6, R4 ;  /* 0x000000040604723e */ /* 0x001fc400000010ff */
[----:B------:R-:W-:Y:S02]  /*9b70*/  F2FP.BF16.F32.PACK_AB R6, R14, R12 ;  /* 0x0000000c0e06723e */ /* 0x000fe400000010ff */
[----:B------:R-:W-:Y:S02]  /*9b80*/  F2FP.BF16.F32.PACK_AB R20, R22, R20 ;  /* 0x000000141614723e */ /* 0x000fe400000010ff */
[----:B------:R-:W-:Y:S02]  /*9b90*/  F2FP.BF16.F32.PACK_AB R22, R30, R28 ;  /* 0x0000001c1e16723e */ /* 0x000fe400000010ff */
[----:B------:R-:W-:Y:S02]  /*9ba0*/  F2FP.BF16.F32.PACK_AB R36, R38, R36 ;  /* 0x000000242624723e */ /* 0x000fe400000010ff */
[----:B------:R-:W-:Y:S02]  /*9bb0*/  F2FP.BF16.F32.PACK_AB R12, R39, R37 ;  /* 0x00000025270c723e */ /* 0x000fe400000010ff */
[----:B------:R-:W-:-:S02]  /*9bc0*/  F2FP.BF16.F32.PACK_AB R37, R42, R40 ;  /* 0x000000282a25723e */ /* 0x000fc400000010ff */
[----:B------:R-:W-:Y:S02]  /*9bd0*/  F2FP.BF16.F32.PACK_AB R38, R46, R44 ;  /* 0x0000002c2e26723e */ /* 0x000fe400000010ff */
[----:B------:R-:W-:Y:S01]  /*9be0*/  F2FP.BF16.F32.PACK_AB R39, R50, R48 ;  /* 0x000000303227723e */ /* 0x000fe200000010ff */
[----:B--2---:R-:W-:Y:S02]  /*9bf0*/  IMAD R2, R71, UR5, RZ ;  /* 0x0000000547027c24 */ /* 0x004fe4000f8e02ff */
[----:B------:R-:W0:Y:S01]  /*9c00*/  S2R R71, SR_TID.X ;  /* 0x0000000000477919 */ /* 0x000e220000002100 */
[----:B---3--:R-:W-:Y:S02]  /*9c10*/  ISETP.LT.AND P4, PT, R74, UR15, !P0 ;  /* 0x0000000f4a007c0c */ /* 0x008fe4000c781270 */
[----:B------:R-:W-:Y:S02]  /*9c20*/  LEA R78, P6, R2, UR12, 0x1 ;  /* 0x0000000c024e7c11 */ /* 0x000fe4000f8c08ff */
[----:B----4-:R-:W-:-:S02]  /*9c30*/  ISETP.LT.AND P2, PT, R72, UR15, !P0 ;  /* 0x0000000f48007c0c */ /* 0x010fc4000c741270 */
[----:B------:R-:W-:Y:S02]  /*9c40*/  LEA.HI.X.SX32 R0, R2, UR13, 0x1, P6 ;  /* 0x0000000d02007c11 */ /* 0x000fe4000b0f0eff */
[C---:B-----5:R-:W-:Y:S01]  /*9c50*/  ISETP.LT.AND P3, PT, R69.reuse, UR15, !P0 ;  /* 0x0000000f45007c0c */ /* 0x060fe2000c761270 */
[----:B------:R-:W-:Y:S01]  /*9c60*/  IMAD R69, R69, R79, RZ ;  /* 0x0000004f45457224 */ /* 0x000fe200078e02ff */
[----:B------:R-:W-:-:S04]  /*9c70*/  LEA R2, P1, R3, R78, 0x1 ;  /* 0x0000004e03027211 */ /* 0x000fc800078208ff */
[----:B------:R-:W-:Y:S02]  /*9c80*/  LEA R72, P6, R69, R78, 0x1 ;  /* 0x0000004e45487211 */ /* 0x000fe400078c08ff */
[----:B------:R-:W-:Y:S01]  /*9c90*/  LEA.HI.X.SX32 R3, R3, R0, 0x1, P1 ;  /* 0x0000000003037211 */ /* 0x000fe200008f0eff */
[-C--:B------:R-:W-:Y:S01]  /*9ca0*/  IMAD R77, R85, R79.reuse, RZ ;  /* 0x0000004f554d7224 */ /* 0x080fe200078e02ff */
[----:B------:R-:W-:Y:S01]  /*9cb0*/  ISETP.LT.AND P1, PT, R70, UR15, !P0 ;  /* 0x0000000f46007c0c */ /* 0x000fe2000c721270 */
[-C--:B------:R-:W-:Y:S02]  /*9cc0*/  IMAD R81, R88, R79.reuse, RZ ;  /* 0x0000004f58517224 */ /* 0x080fe400078e02ff */
[----:B0-----:R-:W-:Y:S02]  /*9cd0*/  IMAD.SHL.U32 R68, R71, 0x8, RZ ;  /* 0x0000000847447824 */ /* 0x001fe400078e00ff */
[----:B------:R-:W-:Y:S01]  /*9ce0*/  IMAD R71, R70, R79, RZ ;  /* 0x0000004f46477224 */ /* 0x000fe200078e02ff */
[----:B------:R-:W-:-:S02]  /*9cf0*/  F2FP.BF16.F32.PACK_AB R70, R15, R13 ;  /* 0x0000000d0f46723e */ /* 0x000fc400000010ff */
[----:B------:R-:W-:-:S05]  /*9d00*/  LOP3.LUT R68, R68, 0x300, RZ, 0xc0, !PT ;  /* 0x0000030044447812 */ /* 0x000fca00078ec0ff */
[----:B------:R-:W-:Y:S01]  /*9d10*/  IMAD.IADD R84, R68, 0x1, R73 ;  /* 0x0000000144547824 */ /* 0x000fe200078e0249 */
[----:B------:R-:W-:Y:S02]  /*9d20*/  LEA.HI.X.SX32 R73, R69, R0, 0x1, P6 ;  /* 0x0000000045497211 */ /* 0x000fe400030f0eff */
[----:B------:R-:W-:Y:S02]  /*9d30*/  LEA R74, P6, R71, R78, 0x1 ;  /* 0x0000004e474a7211 */ /* 0x000fe400078c08ff */
[----:B------:R-:W-:Y:S02]  /*9d40*/  F2FP.BF16.F32.PACK_AB R68, R7, R5 ;  /* 0x000000050744723e */ /* 0x000fe400000010ff */
[----:B------:R-:W-:Y:S02]  /*9d50*/  LEA.HI.X.SX32 R75, R71, R0, 0x1, P6 ;  /* 0x00000000474b7211 */ /* 0x000fe400030f0eff */
[----:B------:R-:W-:Y:S02]  /*9d60*/  F2FP.BF16.F32.PACK_AB R5, R10, R8 ;  /* 0x000000080a05723e */ /* 0x000fe400000010ff */
[----:B------:R-:W-:-:S02]  /*9d70*/  F2FP.BF16.F32.PACK_AB R69, R11, R9 ;  /* 0x000000090b45723e */ /* 0x000fc400000010ff */
[----:B------:R-:W-:Y:S02]  /*9d80*/  F2FP.BF16.F32.PACK_AB R7, R18, R16 ;  /* 0x000000101207723e */ /* 0x000fe400000010ff */
[----:B------:R-:W-:Y:S02]  /*9d90*/  F2FP.BF16.F32.PACK_AB R71, R19, R17 ;  /* 0x000000111347723e */ /* 0x000fe400000010ff */
[----:B------:R-:W-:Y:S01]  /*9da0*/  LEA R76, P6, R77, R78, 0x1 ;  /* 0x0000004e4d4c7211 */ /* 0x000fe200078c08ff */
[----:B-1----:R-:W-:Y:S01]  /*9db0*/  STS.128 [R84], R4 ;  /* 0x0000000454007388 */ /* 0x002fe20000000c00 */
[----:B------:R-:W-:-:S03]  /*9dc0*/  F2FP.BF16.F32.PACK_AB R8, R23, R21 ;  /* 0x000000151708723e */ /* 0x000fc600000010ff */
[----:B------:R-:W-:Y:S01]  /*9dd0*/  STS.128 [R84+0x400], R68 ;  /* 0x0004004454007388 */ /* 0x000fe20000000c00 */
[----:B------:R-:W-:Y:S02]  /*9de0*/  F2FP.BF16.F32.PACK_AB R9, R27, R25 ;  /* 0x000000191b09723e */ /* 0x000fe400000010ff */
[----:B------:R-:W-:Y:S01]  /*9df0*/  F2FP.BF16.F32.PACK_AB R10, R31, R29 ;  /* 0x0000001d1f0a723e */ /* 0x000fe200000010ff */
[----:B------:R-:W-:Y:S01]  /*9e00*/  BAR.SYNC.DEFER_BLOCKING 0x0 ;  /* 0x0000000000007b1d */ /* 0x000fe20000010000 */
[----:B------:R-:W-:Y:S02]  /*9e10*/  F2FP.BF16.F32.PACK_AB R21, R26, R24 ;  /* 0x000000181a15723e */ /* 0x000fe400000010ff */
[----:B------:R-:W-:Y:S02]  /*9e20*/  F2FP.BF16.F32.PACK_AB R23, R34, R32 ;  /* 0x000000202217723e */ /* 0x000fe400000010ff */
[----:B------:R-:W-:Y:S02]  /*9e30*/  F2FP.BF16.F32.PACK_AB R11, R35, R33 ;  /* 0x00000021230b723e */ /* 0x000fe400000010ff */
[----:B------:R-:W-:-:S02]  /*9e40*/  LEA.HI.X.SX32 R77, R77, R0, 0x1, P6 ;  /* 0x000000004d4d7211 */ /* 0x000fc400030f0eff */
[----:B------:R-:W-:-:S04]  /*9e50*/  LEA R82, P6, R81, R78, 0x1 ;  /* 0x0000004e51527211 */ /* 0x000fc800078c08ff */
[----:B------:R-:W-:Y:S02]  /*9e60*/  LEA.HI.X.SX32 R83, R81, R0, 0x1, P6 ;  /* 0x0000000051537211 */ /* 0x000fe400030f0eff */
[----:B------:R-:W-:Y:S02]  /*9e70*/  ISETP.LT.AND P6, PT, R85, UR15, !P0 ;  /* 0x0000000f55007c0c */ /* 0x000fe4000c7c1270 */
[----:B------:R-:W2:Y:S04]  /*9e80*/  LDL.LU R85, [R1+0x70] ;  /* 0x0000700001557983 */ /* 0x000ea80000300800 */
[----:B------:R-:W3:Y:S04]  /*9e90*/  LDL.LU R81, [R1+0x6c] ;  /* 0x00006c0001517983 */ /* 0x000ee80000300800 */
[----:B------:R-:W0:Y:S04]  /*9ea0*/  LDS.128 R4, [R80+UR9] ;  /* 0x0000000950047984 */ /* 0x000e280008000c00 */
[----:B------:R-:W-:Y:S01]  /*9eb0*/  LDS.128 R24, [R80+UR9+0x800] ;  /* 0x0008000950187984 */ /* 0x000fe20008000c00 */
[----:B------:R-:W-:Y:S06]  /*9ec0*/  BAR.SYNC.DEFER_BLOCKING 0x0 ;  /* 0x0000000000007b1d */ /* 0x000fec0000010000 */
[----:B------:R-:W4:Y:S04]  /*9ed0*/  LDL.LU R35, [R1+0x68] ;  /* 0x0000680001237983 */ /* 0x000f280000300800 */
[----:B------:R-:W-:Y:S04]  /*9ee0*/  STS.128 [R84], R20 ;  /* 0x0000001454007388 */ /* 0x000fe80000000c00 */
[----:B------:R-:W-:Y:S01]  /*9ef0*/  STS.128 [R84+0x400], R8 ;  /* 0x0004000854007388 */ /* 0x000fe20000000c00 */
[----:B------:R-:W-:Y:S06]  /*9f00*/  BAR.SYNC.DEFER_BLOCKING 0x0 ;  /* 0x0000000000007b1d */ /* 0x000fec0000010000 */
[----:B------:R-:W1:Y:S04]  /*9f10*/  LDS.128 R20, [R80+UR9] ;  /* 0x0000000950147984 */ /* 0x000e680008000c00 */
[----:B------:R-:W-:Y:S01]  /*9f20*/  LDS.128 R8, [R80+UR9+0x800] ;  /* 0x0008000950087984 */ /* 0x000fe20008000c00 */
[----:B------:R-:W-:Y:S01]  /*9f30*/  BAR.SYNC.DEFER_BLOCKING 0x0 ;  /* 0x0000000000007b1d */ /* 0x000fe20000010000 */
[----:B------:R-:W-:-:S05]  /*9f40*/  F2FP.BF16.F32.PACK_AB R13, R43, R41 ;  /* 0x000000292b0d723e */ /* 0x000fca00000010ff */
[----:B------:R5:W-:Y:S04]  /*9f50*/  STS.128 [R84], R36 ;  /* 0x0000002454007388 */ /* 0x000be80000000c00 */
[----:B-----5:R-:W5:Y:S04]  /*9f60*/  LDL.LU R36, [R1+0x64] ;  /* 0x0000640001247983 */ /* 0x020f680000300800 */
[----:B------:R-:W5:Y:S04]  /*9f70*/  LDL.LU R41, [R1+0x60] ;  /* 0x0000600001297983 */ /* 0x000f680000300800 */
[----:B------:R-:W5:Y:S01]  /*9f80*/  LDL.LU R34, [R1+0x5c] ;  /* 0x00005c0001227983 */ /* 0x000f620000300800 */
[----:B------:R-:W-:-:S02]  /*9f90*/  F2FP.BF16.F32.PACK_AB R14, R47, R45 ;  /* 0x0000002d2f0e723e */ /* 0x000fc400000010ff */
[----:B------:R-:W-:Y:S02]  /*9fa0*/  F2FP.BF16.F32.PACK_AB R15, R51, R49 ;  /* 0x00000031330f723e */ /* 0x000fe400000010ff */
[----:B------:R-:W-:Y:S02]  /*9fb0*/  F2FP.BF16.F32.PACK_AB R52, R54, R52 ;  /* 0x000000343634723e */ /* 0x000fe400000010ff */
[----:B------:R-:W-:Y:S01]  /*9fc0*/  F2FP.BF16.F32.PACK_AB R16, R55, R53 ;  /* 0x000000353710723e */ /* 0x000fe200000010ff */
[----:B------:R-:W-:Y:S01]  /*9fd0*/  STS.128 [R84+0x400], R12 ;  /* 0x0004000c54007388 */ /* 0x000fe20000000c00 */
[----:B------:R-:W-:Y:S01]  /*9fe0*/  BAR.SYNC.DEFER_BLOCKING 0x0 ;  /* 0x0000000000007b1d */ /* 0x000fe20000010000 */
[----:B------:R-:W-:Y:S02]  /*9ff0*/  F2FP.BF16.F32.PACK_AB R53, R58, R56 ;  /* 0x000000383a35723e */ /* 0x000fe400000010ff */
[----:B------:R-:W-:Y:S02]  /*a000*/  F2FP.BF16.F32.PACK_AB R17, R59, R57 ;  /* 0x000000393b11723e */ /* 0x000fe400000010ff */
[----:B------:R-:W-:-:S02]  /*a010*/  F2FP.BF16.F32.PACK_AB R18, R63, R61 ;  /* 0x0000003d3f12723e */ /* 0x000fc400000010ff */
[----:B------:R-:W-:Y:S01]  /*a020*/  F2FP.BF16.F32.PACK_AB R19, R67, R65 ;  /* 0x000000414313723e */ /* 0x000fe200000010ff */
[----:B------:R-:W-:Y:S01]  /*a030*/  IMAD R33, R87, R79, RZ ;  /* 0x0000004f57217224 */ /* 0x000fe200078e02ff */
[----:B0-----:R-:W-:Y:S01]  /*a040*/  PRMT R32, R4, 0x7632, R32 ;  /* 0x0000763204207816 */ /* 0x001fe20000000020 */
[----:B------:R-:W5:Y:S04]  /*a050*/  LDL.LU R40, [R1+0x58] ;  /* 0x0000580001287983 */ /* 0x000f680000300800 */
[----:B------:R-:W0:Y:S04]  /*a060*/  LDS.128 R12, [R80+UR9] ;  /* 0x00000009500c7984 */ /* 0x000e280008000c00 */
[----:B------:R-:W-:Y:S01]  /*a070*/  LDS.128 R28, [R80+UR9+0x800] ;  /* 0x00080009501c7984 */ /* 0x000fe20008000c00 */
[----:B------:R-:W-:Y:S01]  /*a080*/  BAR.SYNC.DEFER_BLOCKING 0x0 ;  /* 0x0000000000007b1d */ /* 0x000fe20000010000 */
[----:B------:R-:W-:-:S02]  /*a090*/  F2FP.BF16.F32.PACK_AB R54, R62, R60 ;  /* 0x0000003c3e36723e */ /* 0x000fc400000010ff */
[----:B------:R-:W-:-:S05]  /*a0a0*/  F2FP.BF16.F32.PACK_AB R55, R66, R64 ;  /* 0x000000404237723e */ /* 0x000fca00000010ff */
[----:B------:R-:W-:Y:S04]  /*a0b0*/  STS.128 [R84], R52 ;  /* 0x0000003454007388 */ /* 0x000fe80000000c00 */
[----:B------:R1:W-:Y:S01]  /*a0c0*/  STS.128 [R84+0x400], R16 ;  /* 0x0004001054007388 */ /* 0x0003e20000000c00 */
[----:B------:R-:W-:Y:S01]  /*a0d0*/  BAR.SYNC.DEFER_BLOCKING 0x0 ;  /* 0x0000000000007b1d */ /* 0x000fe20000010000 */
[----:B------:R-:W-:Y:S01]  /*a0e0*/  PRMT R38, R5, 0x7632, R38 ;  /* 0x0000763205267816 */ /* 0x000fe20000000026 */
[----:B-1----:R-:W-:-:S04]  /*a0f0*/  IMAD R19, R86, R79, RZ ;  /* 0x0000004f56137224 */ /* 0x002fc800078e02ff */
[----:B------:R1:W-:Y:S01]  /*a100*/  @P5 STG.E.U16 desc[UR20][R2.64], R4 ;  /* 0x0000000402005986 */ /* 0x0003e2000c101514 */
[----:B------:R-:W-:-:S03]  /*a110*/  ISETP.LT.AND P5, PT, R88, UR15, !P0 ;  /* 0x0000000f58007c0c */ /* 0x000fc6000c7a1270 */
[----:B------:R0:W-:Y:S01]  /*a120*/  @P3 STG.E.U16 desc[UR20][R72.64], R32 ;  /* 0x0000002048003986 */ /* 0x0001e2000c101514 */
[----:B------:R-:W-:-:S03]  /*a130*/  ISETP.LT.AND P3, PT, R87, UR15, !P0 ;  /* 0x0000000f57007c0c */ /* 0x000fc6000c761270 */
[----:B------:R-:W-:Y:S01]  /*a140*/  @P1 STG.E.U16 desc[UR20][R74.64], R5 ;  /* 0x000000054a001986 */ /* 0x000fe2000c101514 */
[----:B------:R-:W-:-:S03]  /*a150*/  ISETP.LT.AND P1, PT, R86, UR15, !P0 ;  /* 0x0000000f56007c0c */ /* 0x000fc6000c721270 */
[----:B------:R0:W-:Y:S01]  /*a160*/  @P6 STG.E.U16 desc[UR20][R76.64], R38 ;  /* 0x000000264c006986 */ /* 0x0001e2000c101514 */
[----:B------:R-:W-:-:S04]  /*a170*/  LEA R16, P6, R33, R78, 0x1 ;  /* 0x0000004e21107211 */ /* 0x000fc800078c08ff */
[----:B------:R-:W-:Y:S02]  /*a180*/  LEA.HI.X.SX32 R17, R33, R0, 0x1, P6 ;  /* 0x0000000021117211 */ /* 0x000fe400030f0eff */
[C---:B-1----:R-:W-:Y:S02]  /*a190*/  LEA R2, P6, R19.reuse, R78, 0x1 ;  /* 0x0000004e13027211 */ /* 0x042fe400078c08ff */
[----:B0-----:R-:W-:Y:S02]  /*a1a0*/  PRMT R32, R6, 0x7632, R32 ;  /* 0x0000763206207816 */ /* 0x001fe40000000020 */
[----:B------:R-:W-:Y:S01]  /*a1b0*/  LEA.HI.X.SX32 R3, R19, R0, 0x1, P6 ;  /* 0x0000000013037211 */ /* 0x000fe200030f0eff */
[----:B------:R-:W5:Y:S04]  /*a1c0*/  LDL.LU R38, [R1+0x54] ;  /* 0x0000540001267983 */ /* 0x000f680000300800 */
[----:B------:R-:W-:Y:S04]  /*a1d0*/  @P5 STG.E.U16 desc[UR20][R82.64], R6 ;  /* 0x0000000652005986 */ /* 0x000fe8000c101514 */
[----:B------:R-:W-:Y:S04]  /*a1e0*/  @P3 STG.E.U16 desc[UR20][R16.64], R32 ;  /* 0x0000002010003986 */ /* 0x000fe8000c101514 */
[----:B------:R0:W-:Y:S04]  /*a1f0*/  @P1 STG.E.U16 desc[UR20][R2.64], R7 ;  /* 0x0000000702001986 */ /* 0x0001e8000c101514 */
[----:B------:R-:W5:Y:S01]  /*a200*/  LDL.LU R37, [R1+0x50] ;  /* 0x0000500001257983 */ /* 0x000f620000300800 */
[----:B0-----:R-:W-:Y:S01]  /*a210*/  PRMT R3, R7, 0x7632, R3 ;  /* 0x0000763207037816 */ /* 0x001fe20000000003 */
[----:B--2---:R-:W-:-:S02]  /*a220*/  IMAD R33, R85, R79, RZ ;  /* 0x0000004f55217224 */ /* 0x004fc400078e02ff */
[----:B---3--:R-:W-:-:S03]  /*a230*/  IMAD R19, R81, R79, RZ ;  /* 0x0000004f51137224 */ /* 0x008fc600078e02ff */
[-C--:B------:R-:W-:Y:S02]  /*a240*/  LEA R4, P6, R33, R78.reuse, 0x1 ;  /* 0x0000004e21047211 */ /* 0x080fe400078c08ff */
[----:B------:R-:W-:Y:S02]  /*a250*/  LEA R18, P1, R19, R78, 0x1 ;  /* 0x0000004e13127211 */ /* 0x000fe400078208ff */
[-C--:B------:R-:W-:Y:S02]  /*a260*/  LEA.HI.X.SX32 R5, R33, R0.reuse, 0x1, P6 ;  /* 0x0000000021057211 */ /* 0x080fe400030f0eff */
[----:B------:R-:W-:Y:S02]  /*a270*/  LEA.HI.X.SX32 R19, R19, R0, 0x1, P1 ;  /* 0x0000000013137211 */ /* 0x000fe400008f0eff */
[----:B------:R-:W-:Y:S02]  /*a280*/  ISETP.LT.AND P5, PT, R85, UR15, !P0 ;  /* 0x0000000f55007c0c */ /* 0x000fe4000c7a1270 */
[----:B------:R-:W-:-:S02]  /*a290*/  ISETP.LT.AND P3, PT, R81, UR15, !P0 ;  /* 0x0000000f51007c0c */ /* 0x000fc4000c761270 */
[C---:B----4-:R-:W-:Y:S01]  /*a2a0*/  ISETP.LT.AND P6, PT, R35.reuse, UR15, !P0 ;  /* 0x0000000f23007c0c */ /* 0x050fe2000c7c1270 */
[----:B------:R-:W-:-:S08]  /*a2b0*/  IMAD R33, R35, R79, RZ ;  /* 0x0000004f23217224 */ /* 0x000fd000078e02ff */
[----:B------:R0:W-:Y:S01]  /*a2c0*/  @P5 STG.E.U16 desc[UR20][R4.64], R3 ;  /* 0x0000000304005986 */ /* 0x0001e2000c101514 */
[----:B------:R-:W-:-:S03]  /*a2d0*/  LEA R16, P5, R33, R78, 0x1 ;  /* 0x0000004e21107211 */ /* 0x000fc600078a08ff */
[----:B------:R1:W-:Y:S01]  /*a2e0*/  @P3 STG.E.U16 desc[UR20][R18.64], R20 ;  /* 0x0000001412003986 */ /* 0x0003e2000c101514 */
[----:B------:R-:W-:Y:S01]  /*a2f0*/  LEA.HI.X.SX32 R17, R33, R0, 0x1, P5 ;  /* 0x0000000021117211 */ /* 0x000fe200028f0eff */
[CC--:B-----5:R-:W-:Y:S01]  /*a300*/  IMAD R35, R36.reuse, R79.reuse, RZ ;  /* 0x0000004f24237224 */ /* 0x0e0fe200078e02ff */
[----:B------:R-:W-:Y:S02]  /*a310*/  ISETP.LT.AND P1, PT, R36, UR15, !P0 ;  /* 0x0000000f24007c0c */ /* 0x000fe4000c721270 */
[----:B------:R-:W2:Y:S04]  /*a320*/  LDL.LU R36, [R1+0x4c] ;  /* 0x00004c0001247983 */ /* 0x000ea80000300800 */
[----:B------:R-:W3:Y:S01]  /*a330*/  LDL.LU R32, [R1+0x48] ;  /* 0x0000480001207983 */ /* 0x000ee20000300800 */
[----:B------:R-:W-:Y:S01]  /*a340*/  LEA R2, P3, R35, R78, 0x1 ;  /* 0x0000004e23027211 */ /* 0x000fe200078608ff */
[----:B------:R-:W-:-:S03]  /*a350*/  IMAD R33, R34, R79, RZ ;  /* 0x0000004f22217224 */ /* 0x000fc600078e02ff */
[----:B0-----:R-:W-:Y:S02]  /*a360*/  LEA.HI.X.SX32 R3, R35, R0, 0x1, P3 ;  /* 0x0000000023037211 */ /* 0x001fe400018f0eff */
[----:B------:R-:W-:Y:S02]  /*a370*/  ISETP.LT.AND P3, PT, R34, UR15, !P0 ;  /* 0x0000000f22007c0c */ /* 0x000fe4000c761270 */
[----:B------:R-:W4:Y:S01]  /*a380*/  LDL.LU R34, [R1+0x44] ;  /* 0x0000440001227983 */ /* 0x000f220000300800 */
[----:B------:R-:W-:Y:S01]  /*a390*/  PRMT R5, R20, 0x7632, R5 ;  /* 0x0000763214057816 */ /* 0x000fe20000000005 */
[C---:B------:R-:W-:Y:S01]  /*a3a0*/  IMAD R7, R41.reuse, R79, RZ ;  /* 0x0000004f29077224 */ /* 0x040fe200078e02ff */
[----:B------:R-:W-:Y:S01]  /*a3b0*/  ISETP.LT.AND P5, PT, R41, UR15, !P0 ;  /* 0x0000000f29007c0c */ /* 0x000fe2000c7a1270 */
[----:B-1----:R-:W5:Y:S04]  /*a3c0*/  LDL.LU R20, [R1+0x40] ;  /* 0x0000400001147983 */ /* 0x002f680000300800 */
[----:B------:R0:W-:Y:S01]  /*a3d0*/  @P6 STG.E.U16 desc[UR20][R16.64], R5 ;  /* 0x0000000510006986 */ /* 0x0001e2000c101514 */
[----:B------:R-:W-:-:S03]  /*a3e0*/  LEA R4, P6, R7, R78, 0x1 ;  /* 0x0000004e07047211 */ /* 0x000fc600078c08ff */
[----:B------:R1:W-:Y:S01]  /*a3f0*/  @P1 STG.E.U16 desc[UR20][R2.64], R21 ;  /* 0x0000001502001986 */ /* 0x0003e2000c101514 */
[----:B------:R-:W-:Y:S01]  /*a400*/  LEA R6, P1, R33, R78, 0x1 ;  /* 0x0000004e21067211 */ /* 0x000fe200078208ff */
[C---:B------:R-:W-:Y:S02]  /*a410*/  IMAD R19, R40.reuse, R79, RZ ;  /* 0x0000004f28137224 */ /* 0x040fe400078e02ff */
[----:B------:R-:W5:Y:S01]  /*a420*/  LDL.LU R18, [R1+0x3c] ;  /* 0x00003c0001127983 */ /* 0x000f620000300800 */
[-C--:B0-----:R-:W-:Y:S02]  /*a430*/  LEA.HI.X.SX32 R5, R7, R0.reuse, 0x1, P6 ;  /* 0x0000000007057211 */ /* 0x081fe400030f0eff */
[----:B------:R-:W-:Y:S02]  /*a440*/  ISETP.LT.AND P6, PT, R40, UR15, !P0 ;  /* 0x0000000f28007c0c */ /* 0x000fe4000c7c1270 */
[----:B-1----:R-:W-:Y:S02]  /*a450*/  PRMT R3, R21, 0x7632, R3 ;  /* 0x0000763215037816 */ /* 0x002fe40000000003 */
[----:B------:R-:W-:-:S03]  /*a460*/  LEA.HI.X.SX32 R7, R33, R0, 0x1, P1 ;  /* 0x0000000021077211 */ /* 0x000fc600008f0eff */
[----:B------:R0:W-:Y:S01]  /*a470*/  @P5 STG.E.U16 desc[UR20][R4.64], R3 ;  /* 0x0000000304005986 */ /* 0x0001e2000c101514 */
[----:B------:R-:W-:-:S03]  /*a480*/  LEA R16, P5, R19, R78, 0x1 ;  /* 0x0000004e13107211 */ /* 0x000fc600078a08ff */
[----:B------:R1:W-:Y:S01]  /*a490*/  @P3 STG.E.U16 desc[UR20][R6.64], R22 ;  /* 0x0000001606003986 */ /* 0x0003e2000c101514 */
[----:B------:R-:W-:Y:S02]  /*a4a0*/  LEA.HI.X.SX32 R17, R19, R0, 0x1, P5 ;  /* 0x0000000013117211 */ /* 0x000fe400028f0eff */
[----:B0-----:R-:W-:-:S05]  /*a4b0*/  PRMT R5, R22, 0x7632, R5 ;  /* 0x0000763216057816 */ /* 0x001fca0000000005 */
[----:B------:R0:W-:Y:S01]  /*a4c0*/  @P6 STG.E.U16 desc[UR20][R16.64], R5 ;  /* 0x0000000510006986 */ /* 0x0001e2000c101514 */
[----:B-1----:R-:W-:Y:S01]  /*a4d0*/  PRMT R22, R12, 0x7632, R22 ;  /* 0x000076320c167816 */ /* 0x002fe20000000016 */
[C---:B------:R-:W-:Y:S01]  /*a4e0*/  IMAD R33, R38.reuse, R79, RZ ;  /* 0x0000004f26217224 */ /* 0x040fe200078e02ff */
[----:B------:R-:W-:-:S04]  /*a4f0*/  ISETP.LT.AND P1, PT, R38, UR15, !P0 ;  /* 0x0000000f26007c0c */ /* 0x000fc8000c721270 */
[----:B------:R-:W-:-:S04]  /*a500*/  LEA R2, P3, R33, R78, 0x1 ;  /* 0x0000004e21027211 */ /* 0x000fc800078608ff */
[----:B------:R-:W-:Y:S02]  /*a510*/  LEA.HI.X.SX32 R3, R33, R0, 0x1, P3 ;  /* 0x0000000021037211 */ /* 0x000fe400018f0eff */
[----:B------:R-:W5:Y:S01]  /*a520*/  LDL.LU R33, [R1+0x38] ;  /* 0x0000380001217983 */ /* 0x000f620000300800 */
[C---:B------:R-:W-:Y:S01]  /*a530*/  IMAD R19, R37.reuse, R79, RZ ;  /* 0x0000004f25137224 */ /* 0x040fe200078e02ff */
[----:B------:R-:W-:-:S04]  /*a540*/  ISETP.LT.AND P5, PT, R37, UR15, !P0 ;  /* 0x0000000f25007c0c */ /* 0x000fc8000c7a1270 */
[C---:B------:R-:W-:Y:S01]  /*a550*/  LEA R4, P6, R19.reuse, R78, 0x1 ;  /* 0x0000004e13047211 */ /* 0x040fe200078c08ff */
[----:B------:R1:W-:Y:S03]  /*a560*/  @P1 STG.E.U16 desc[UR20][R2.64], R23 ;  /* 0x0000001702001986 */ /* 0x0003e6000c101514 */
[----:B0-----:R-:W-:Y:S02]  /*a570*/  LEA.HI.X.SX32 R5, R19, R0, 0x1, P6 ;  /* 0x0000000013057211 */ /* 0x001fe400030f0eff */
[----:B-1----:R-:W-:-:S05]  /*a580*/  PRMT R3, R23, 0x7632, R3 ;  /* 0x0000763217037816 */ /* 0x002fca0000000003 */
[----:B------:R-:W-:Y:S01]  /*a590*/  @P5 STG.E.U16 desc[UR20][R4.64], R3 ;  /* 0x0000000304005986 */ /* 0x000fe2000c101514 */
[CC--:B--2---:R-:W-:Y:S01]  /*a5a0*/  IMAD R21, R36.reuse, R79.reuse, RZ ;  /* 0x0000004f24157224 */ /* 0x0c4fe200078e02ff */
[----:B------:R-:W-:Y:S02]  /*a5b0*/  ISETP.LT.AND P3, PT, R36, UR15, !P0 ;  /* 0x0000000f24007c0c */ /* 0x000fe4000c761270 */
[C---:B---3--:R-:W-:Y:S01]  /*a5c0*/  ISETP.LT.AND P6, PT, R32.reuse, UR15, !P0 ;  /* 0x0000000f20007c0c */ /* 0x048fe2000c7c1270 */
[-C--:B------:R-:W-:Y:S01]  /*a5d0*/  IMAD R19, R32, R79.reuse, RZ ;  /* 0x0000004f20137224 */ /* 0x080fe200078e02ff */
[C---:B------:R-:W-:Y:S01]  /*a5e0*/  LEA R6, P1, R21.reuse, R78, 0x1 ;  /* 0x0000004e15067211 */ /* 0x040fe200078208ff */
[----:B------:R-:W2:Y:S03]  /*a5f0*/  LDL.LU R32, [R1+0x34] ;  /* 0x0000340001207983 */ /* 0x000ea60000300800 */
[----:B------:R-:W-:Y:S01]  /*a600*/  LEA.HI.X.SX32 R7, R21, R0, 0x1, P1 ;  /* 0x0000000015077211 */ /* 0x000fe200008f0eff */
[----:B------:R-:W3:Y:S04]  /*a610*/  LDL.LU R35, [R1+0x30] ;  /* 0x0000300001237983 */ /* 0x000ee80000300800 */
[----:B------:R0:W-:Y:S01]  /*a620*/  @P3 STG.E.U16 desc[UR20][R6.64], R12 ;  /* 0x0000000c06003986 */ /* 0x0001e2000c101514 */
[C---:B----4-:R-:W-:Y:S01]  /*a630*/  IMAD R21, R34.reuse, R79, RZ ;  /* 0x0000004f22157224 */ /* 0x050fe200078e02ff */
[----:B------:R-:W-:-:S02]  /*a640*/  ISETP.LT.AND P1, PT, R34, UR15, !P0 ;  /* 0x0000000f22007c0c */ /* 0x000fc4000c721270 */
[-C--:B------:R-:W-:Y:S01]  /*a650*/  LEA R16, P5, R19, R78.reuse, 0x1 ;  /* 0x0000004e13107211 */ /* 0x080fe200078a08ff */
[----:B------:R-:W1:Y:S04]  /*a660*/  LDS.128 R4, [R80+UR9] ;  /* 0x0000000950047984 */ /* 0x000e680008000c00 */
[----:B0-----:R-:W4:Y:S04]  /*a670*/  LDL.LU R12, [R1+0x2c] ;  /* 0x00002c00010c7983 */ /* 0x001f280000300800 */
[----:B------:R-:W4:Y:S04]  /*a680*/  LDL.LU R37, [R1+0x28] ;  /* 0x0000280001257983 */ /* 0x000f280000300800 */
[----:B------:R-:W4:Y:S01]  /*a690*/  LDL.LU R34, [R1+0x24] ;  /* 0x0000240001227983 */ /* 0x000f220000300800 */
[----:B------:R-:W-:-:S02]  /*a6a0*/  LEA R2, P3, R21, R78, 0x1 ;  /* 0x0000004e15027211 */ /* 0x000fc400078608ff */
[-C--:B------:R-:W-:Y:S01]  /*a6b0*/  LEA.HI.X.SX32 R17, R19, R0.reuse, 0x1, P5 ;  /* 0x0000000013117211 */ /* 0x080fe200028f0eff */
[CC--:B-----5:R-:W-:Y:S01]  /*a6c0*/  IMAD R19, R20.reuse, R79.reuse, RZ ;  /* 0x0000004f14137224 */ /* 0x0e0fe200078e02ff */
[----:B------:R-:W-:Y:S01]  /*a6d0*/  ISETP.LT.AND P5, PT, R20, UR15, !P0 ;  /* 0x0000000f14007c0c */ /* 0x000fe2000c7a1270 */
[----:B------:R-:W5:Y:S01]  /*a6e0*/  LDL.LU R36, [R1+0x20] ;  /* 0x0000200001247983 */ /* 0x000f620000300800 */
[----:B------:R-:W-:Y:S01]  /*a6f0*/  LEA.HI.X.SX32 R3, R21, R0, 0x1, P3 ;  /* 0x0000000015037211 */ /* 0x000fe200018f0eff */
[C---:B------:R-:W-:Y:S01]  /*a700*/  IMAD R21, R18.reuse, R79, RZ ;  /* 0x0000004f12157224 */ /* 0x040fe200078e02ff */
[----:B------:R-:W-:Y:S01]  /*a710*/  ISETP.LT.AND P3, PT, R18, UR15, !P0 ;  /* 0x0000000f12007c0c */ /* 0x000fe2000c761270 */
[----:B------:R-:W-:Y:S01]  /*a720*/  @P6 STG.E.U16 desc[UR20][R16.64], R22 ;  /* 0x0000001610006986 */ /* 0x000fe2000c101514 */
[----:B------:R-:W-:-:S03]  /*a730*/  LEA R18, P6, R19, R78, 0x1 ;  /* 0x0000004e13127211 */ /* 0x000fc600078c08ff */
[----:B------:R0:W-:Y:S01]  /*a740*/  @P1 STG.E.U16 desc[UR20][R2.64], R13 ;  /* 0x0000000d02001986 */ /* 0x0001e2000c101514 */
[----:B------:R-:W-:Y:S02]  /*a750*/  LEA R20, P1, R21, R78, 0x1 ;  /* 0x0000004e15147211 */ /* 0x000fe400078208ff */
[-C--:B------:R-:W-:Y:S01]  /*a760*/  LEA.HI.X.SX32 R19, R19, R0.reuse, 0x1, P6 ;  /* 0x0000000013137211 */ /* 0x080fe200030f0eff */
[----:B------:R-:W1:Y:S01]  /*a770*/  LDS.128 R80, [R80+UR9+0x800] ;  /* 0x0008000950507984 */ /* 0x000e620008000c00 */
[----:B------:R-:W-:Y:S02]  /*a780*/  LEA.HI.X.SX32 R21, R21, R0, 0x1, P1 ;  /* 0x0000000015157211 */ /* 0x000fe400008f0eff */
[----:B0-----:R-:W-:-:S05]  /*a790*/  PRMT R3, R13, 0x7632, R3 ;  /* 0x000076320d037816 */ /* 0x001fca0000000003 */
[----:B------:R0:W-:Y:S04]  /*a7a0*/  @P5 STG.E.U16 desc[UR20][R18.64], R3 ;  /* 0x0000000312005986 */ /* 0x0001e8000c101514 */
[----:B------:R0:W-:Y:S01]  /*a7b0*/  @P3 STG.E.U16 desc[UR20][R20.64], R14 ;  /* 0x0000000e14003986 */ /* 0x0001e2000c101514 */
[----:B------:R-:W-:Y:S01]  /*a7c0*/  PRMT R22, R14, 0x7632, R22 ;  /* 0x000076320e167816 */ /* 0x000fe20000000016 */
[C---:B------:R-:W-:Y:S01]  /*a7d0*/  IMAD R23, R33.reuse, R79, RZ ;  /* 0x0000004f21177224 */ /* 0x040fe200078e02ff */
[----:B------:R-:W-:-:S04]  /*a7e0*/  ISETP.LT.AND P6, PT, R33, UR15, !P0 ;  /* 0x0000000f21007c0c */ /* 0x000fc8000c7c1270 */
[----:B------:R-:W-:-:S04]  /*a7f0*/  LEA R16, P5, R23, R78, 0x1 ;  /* 0x0000004e17107211 */ /* 0x000fc800078a08ff */
[----:B------:R-:W-:-:S05]  /*a800*/  LEA.HI.X.SX32 R17, R23, R0, 0x1, P5 ;  /* 0x0000000017117211 */ /* 0x000fca00028f0eff */
[----:B------:R0:W-:Y:S01]  /*a810*/  @P6 STG.E.U16 desc[UR20][R16.64], R22 ;  /* 0x0000001610006986 */ /* 0x0001e2000c101514 */
[CC--:B--2---:R-:W-:Y:S01]  /*a820*/  IMAD R33, R32.reuse, R79.reuse, RZ ;  /* 0x0000004f20217224 */ /* 0x0c4fe200078e02ff */
[----:B------:R-:W-:Y:S02]  /*a830*/  ISETP.LT.AND P1, PT, R32, UR15, !P0 ;  /* 0x0000000f20007c0c */ /* 0x000fe4000c721270 */
[----:B------:R-:W2:Y:S02]  /*a840*/  LDL.LU R32, [R1+0x1c] ;  /* 0x00001c0001207983 */ /* 0x000ea40000300800 */
[----:B------:R-:W-:Y:S01]  /*a850*/  LEA R2, P3, R33, R78, 0x1 ;  /* 0x0000004e21027211 */ /* 0x000fe200078608ff */
[CC--:B---3--:R-:W-:Y:S01]  /*a860*/  IMAD R13, R35.reuse, R79.reuse, RZ ;  /* 0x0000004f230d7224 */ /* 0x0c8fe200078e02ff */
[----:B------:R-:W-:Y:S02]  /*a870*/  ISETP.LT.AND P5, PT, R35, UR15, !P0 ;  /* 0x0000000f23007c0c */ /* 0x000fe4000c7a1270 */
[----:B0-----:R-:W-:Y:S01]  /*a880*/  LEA.HI.X.SX32 R3, R33, R0, 0x1, P3 ;  /* 0x0000000021037211 */ /* 0x001fe200018f0eff */
[----:B------:R-:W3:Y:S04]  /*a890*/  LDL.LU R35, [R1+0x18] ;  /* 0x0000180001237983 */ /* 0x000ee80000300800 */
[----:B------:R-:W3:Y:S01]  /*a8a0*/  LDL.LU R20, [R1+0x14] ;  /* 0x0000140001147983 */ /* 0x000ee20000300800 */
[----:B----4-:R-:W-:-:S03]  /*a8b0*/  IMAD R19, R12, R79, RZ ;  /* 0x0000004f0c137224 */ /* 0x010fc600078e02ff */
[----:B------:R0:W-:Y:S02]  /*a8c0*/  @P1 STG.E.U16 desc[UR20][R2.64], R15 ;  /* 0x0000000f02001986 */ /* 0x0001e4000c101514 */
[----:B------:R-:W-:Y:S01]  /*a8d0*/  LEA R18, P1, R19, R78, 0x1 ;  /* 0x0000004e13127211 */ /* 0x000fe200078208ff */
[----:B------:R-:W-:-:S03]  /*a8e0*/  IMAD R23, R34, R79, RZ ;  /* 0x0000004f22177224 */ /* 0x000fc600078e02ff */
[----:B------:R-:W-:Y:S02]  /*a8f0*/  LEA.HI.X.SX32 R19, R19, R0, 0x1, P1 ;  /* 0x0000000013137211 */ /* 0x000fe400008f0eff */
[----:B------:R-:W-:Y:S02]  /*a900*/  ISETP.LT.AND P1, PT, R34, UR15, !P0 ;  /* 0x0000000f22007c0c */ /* 0x000fe4000c721270 */
[----:B------:R-:W4:Y:S04]  /*a910*/  LDL.LU R34, [R1+0x10] ;  /* 0x0000100001227983 */ /* 0x000f280000300800 */
[----:B------:R-:W4:Y:S01]  /*a920*/  LDL.LU R22, [R1+0xc] ;  /* 0x00000c0001167983 */ /* 0x000f220000300800 */
[----:B------:R-:W-:Y:S02]  /*a930*/  ISETP.LT.AND P3, PT, R12, UR15, !P0 ;  /* 0x0000000f0c007c0c */ /* 0x000fe4000c761270 */
[----:B------:R-:W-:Y:S01]  /*a940*/  LEA R12, P6, R13, R78, 0x1 ;  /* 0x0000004e0d0c7211 */ /* 0x000fe200078c08ff */
[----:B------:R-:W-:Y:S01]  /*a950*/  IMAD R21, R37, R79, RZ ;  /* 0x0000004f25157224 */ /* 0x000fe200078e02ff */
[----:B0-----:R-:W-:Y:S01]  /*a960*/  PRMT R3, R15, 0x7632, R3 ;  /* 0x000076320f037816 */ /* 0x001fe20000000003 */
[----:B------:R-:W4:Y:S01]  /*a970*/  LDL.LU R33, [R1+0x100] ;  /* 0x0001000001217983 */ /* 0x000f220000300800 */
[----:B------:R-:W-:-:S02]  /*a980*/  LEA.HI.X.SX32 R13, R13, R0, 0x1, P6 ;  /* 0x000000000d0d7211 */ /* 0x000fc400030f0eff */
[----:B------:R-:W-:-:S03]  /*a990*/  ISETP.LT.AND P6, PT, R37, UR15, !P0 ;  /* 0x0000000f25007c0c */ /* 0x000fc6000c7c1270 */
[----:B------:R0:W-:Y:S01]  /*a9a0*/  @P5 STG.E.U16 desc[UR20][R12.64], R3 ;  /* 0x000000030c005986 */ /* 0x0001e2000c101514 */
[----:B------:R-:W-:-:S03]  /*a9b0*/  LEA R16, P5, R21, R78, 0x1 ;  /* 0x0000004e15107211 */ /* 0x000fc600078a08ff */
[----:B-1----:R-:W-:Y:S01]  /*a9c0*/  @P3 STG.E.U16 desc[UR20][R18.64], R4 ;  /* 0x0000000412003986 */ /* 0x002fe2000c101514 */
[----:B------:R-:W-:Y:S01]  /*a9d0*/  LEA R2, P3, R23, R78, 0x1 ;  /* 0x0000004e17027211 */ /* 0x000fe200078608ff */
[C---:B-----5:R-:W-:Y:S01]  /*a9e0*/  IMAD R15, R36.reuse, R79, RZ ;  /* 0x0000004f240f7224 */ /* 0x060fe200078e02ff */
[-C--:B------:R-:W-:Y:S02]  /*a9f0*/  LEA.HI.X.SX32 R17, R21, R0.reuse, 0x1, P5 ;  /* 0x0000000015117211 */ /* 0x080fe400028f0eff */
[----:B------:R-:W-:Y:S02]  /*aa00*/  ISETP.LT.AND P5, PT, R36, UR15, !P0 ;  /* 0x0000000f24007c0c */ /* 0x000fe4000c7a1270 */
[----:B0-----:R-:W-:Y:S02]  /*aa10*/  PRMT R13, R4, 0x7632, R13 ;  /* 0x00007632040d7816 */ /* 0x001fe4000000000d */
[----:B------:R-:W-:-:S03]  /*aa20*/  LEA.HI.X.SX32 R3, R23, R0, 0x1, P3 ;  /* 0x0000000017037211 */ /* 0x000fc600018f0eff */
[----:B------:R0:W-:Y:S01]  /*aa30*/  @P6 STG.E.U16 desc[UR20][R16.64], R13 ;  /* 0x0000000d10006986 */ /* 0x0001e2000c101514 */
[----:B------:R-:W-:-:S03]  /*aa40*/  LEA R12, P6, R15, R78, 0x1 ;  /* 0x0000004e0f0c7211 */ /* 0x000fc600078c08ff */
[----:B------:R1:W-:Y:S01]  /*aa50*/  @P1 STG.E.U16 desc[UR20][R2.64], R5 ;  /* 0x0000000502001986 */ /* 0x0003e2000c101514 */
[----:B0-----:R-:W-:Y:S02]  /*aa60*/  LEA.HI.X.SX32 R13, R15, R0, 0x1, P6 ;  /* 0x000000000f0d7211 */ /* 0x001fe400030f0eff */
[----:B-1----:R-:W-:-:S05]  /*aa70*/  PRMT R3, R5, 0x7632, R3 ;  /* 0x0000763205037816 */ /* 0x002fca0000000003 */
[----:B------:R0:W-:Y:S01]  /*aa80*/  @P5 STG.E.U16 desc[UR20][R12.64], R3 ;  /* 0x000000030c005986 */ /* 0x0001e2000c101514 */
[----:B------:R-:W-:Y:S01]  /*aa90*/  PRMT R18, R6, 0x7632, R18 ;  /* 0x0000763206127816 */ /* 0x000fe20000000012 */
[CC--:B--2---:R-:W-:Y:S01]  /*aaa0*/  IMAD R21, R32.reuse, R79.reuse, RZ ;  /* 0x0000004f20157224 */ /* 0x0c4fe200078e02ff */
[----:B------:R-:W-:Y:S02]  /*aab0*/  ISETP.LT.AND P3, PT, R32, UR15, !P0 ;  /* 0x0000000f20007c0c */ /* 0x000fe4000c761270 */
[----:B------:R-:W2:Y:S02]  /*aac0*/  LDL.LU R32, [R1+0xfc] ;  /* 0x0000fc0001207983 */ /* 0x000ea40000300800 */
[----:B------:R-:W-:Y:S01]  /*aad0*/  LEA R14, P1, R21, R78, 0x1 ;  /* 0x0000004e150e7211 */ /* 0x000fe200078208ff */
[CC--:B---3--:R-:W-:Y:S01]  /*aae0*/  IMAD R19, R35.reuse, R79.reuse, RZ ;  /* 0x0000004f23137224 */ /* 0x0c8fe200078e02ff */
[----:B------:R-:W-:Y:S01]  /*aaf0*/  ISETP.LT.AND P6, PT, R35, UR15, !P0 ;  /* 0x0000000f23007c0c */ /* 0x000fe2000c7c1270 */
[----:B------:R-:W3:Y:S01]  /*ab00*/  LDL.LU R23, [R1+0xf8] ;  /* 0x0000f80001177983 */ /* 0x000ee20000300800 */
[----:B------:R-:W-:Y:S01]  /*ab10*/  LEA.HI.X.SX32 R15, R21, R0, 0x1, P1 ;  /* 0x00000000150f7211 */ /* 0x000fe200008f0eff */
[----:B------:R-:W-:Y:S01]  /*ab20*/  IMAD R21, R20, R79, RZ ;  /* 0x0000004f14157224 */ /* 0x000fe200078e02ff */
[----:B------:R-:W-:-:S03]  /*ab30*/  LEA R16, P5, R19, R78, 0x1 ;  /* 0x0000004e13107211 */ /* 0x000fc600078a08ff */
[----:B------:R-:W-:Y:S01]  /*ab40*/  @P3 STG.E.U16 desc[UR20][R14.64], R6 ;  /* 0x000000060e003986 */ /* 0x000fe2000c101514 */
[----:B------:R-:W-:Y:S02]  /*ab50*/  LEA R2, P3, R21, R78, 0x1 ;  /* 0x0000004e15027211 */ /* 0x000fe400078608ff */
[-C--:B------:R-:W-:Y:S02]  /*ab60*/  LEA.HI.X.SX32 R17, R19, R0.reuse, 0x1, P5 ;  /* 0x0000000013117211 */ /* 0x080fe400028f0eff */
[----:B------:R-:W-:Y:S02]  /*ab70*/  ISETP.LT.AND P1, PT, R20, UR15, !P0 ;  /* 0x0000000f14007c0c */ /* 0x000fe4000c721270 */
[----:B------:R-:W5:Y:S01]  /*ab80*/  LDL.LU R20, [R1+0xf4] ;  /* 0x0000f40001147983 */ /* 0x000f620000300800 */
[----:B0-----:R-:W-:-:S03]  /*ab90*/  LEA.HI.X.SX32 R3, R21, R0, 0x1, P3 ;  /* 0x0000000015037211 */ /* 0x001fc600018f0eff */
[----:B------:R0:W-:Y:S01]  /*aba0*/  @P6 STG.E.U16 desc[UR20][R16.64], R18 ;  /* 0x0000001210006986 */ /* 0x0001e2000c101514 */
[CC--:B----4-:R-:W-:Y:S01]  /*abb0*/  IMAD R13, R22.reuse, R79.reuse, RZ ;  /* 0x0000004f160d7224 */ /* 0x0d0fe200078e02ff */
[----:B------:R-:W-:Y:S02]  /*abc0*/  ISETP.LT.AND P3, PT, R22, UR15, !P0 ;  /* 0x0000000f16007c0c */ /* 0x000fe4000c761270 */
[----:B------:R-:W4:Y:S04]  /*abd0*/  LDL.LU R22, [R1+0xf0] ;  /* 0x0000f00001167983 */ /* 0x000f280000300800 */
[----:B0-----:R-:W2:Y:S01]  /*abe0*/  LDL.LU R16, [R1+0xec] ;  /* 0x0000ec0001107983 */ /* 0x001ea20000300800 */
[C---:B------:R-:W-:Y:S01]  /*abf0*/  IMAD R5, R34.reuse, R79, RZ ;  /* 0x0000004f22057224 */ /* 0x040fe200078e02ff */
[----:B------:R-:W-:-:S02]  /*ac00*/  ISETP.LT.AND P5, PT, R34, UR15, !P0 ;  /* 0x0000000f22007c0c */ /* 0x000fc4000c7a1270 */
[----:B------:R0:W-:Y:S02]  /*ac10*/  @P1 STG.E.U16 desc[UR20][R2.64], R7 ;  /* 0x0000000702001986 */ /* 0x0001e4000c101514 */
[----:B------:R-:W-:Y:S01]  /*ac20*/  LEA R4, P6, R5, R78, 0x1 ;  /* 0x0000004e05047211 */ /* 0x000fe200078c08ff */
[----:B------:R-:W-:Y:S01]  /*ac30*/  IMAD R15, R79, 0x2, R13 ;  /* 0x000000024f0f7824 */ /* 0x000fe200078e020d */
[----:B------:R-:W3:Y:S02]  /*ac40*/  LDL.LU R21, [R1+0xe8] ;  /* 0x0000e80001157983 */ /* 0x000ee40000300800 */
[----:B------:R-:W-:Y:S02]  /*ac50*/  LEA.HI.X.SX32 R5, R5, R0, 0x1, P6 ;  /* 0x0000000005057211 */ /* 0x000fe400030f0eff */
[----:B0-----:R-:W-:Y:S01]  /*ac60*/  PRMT R3, R7, 0x7632, R3 ;  /* 0x0000763207037816 */ /* 0x001fe20000000003 */
[----:B------:R-:W-:Y:S01]  /*ac70*/  IMAD R17, R79, 0x2, R15 ;  /* 0x000000024f117824 */ /* 0x000fe200078e020f */
[-C--:B------:R-:W-:Y:S01]  /*ac80*/  LEA R12, P1, R13, R78.reuse, 0x1 ;  /* 0x0000004e0d0c7211 */ /* 0x080fe200078208ff */
[----:B------:R-:W4:Y:S04]  /*ac90*/  LDL.LU R19, [R1+0xe4] ;  /* 0x0000e40001137983 */ /* 0x000f280000300800 */
[----:B------:R0:W-:Y:S01]  /*aca0*/  @P5 STG.E.U16 desc[UR20][R4.64], R3 ;  /* 0x0000000304005986 */ /* 0x0001e2000c101514 */
[----:B------:R-:W-:Y:S01]  /*acb0*/  LEA R14, P5, R15, R78, 0x1 ;  /* 0x0000004e0f0e7211 */ /* 0x000fe200078a08ff */
[----:B------:R-:W-:-:S03]  /*acc0*/  IMAD R7, R79, 0x2, R17 ;  /* 0x000000024f077824 */ /* 0x000fc600078e0211 */
[----:B------:R-:W-:Y:S02]  /*acd0*/  LEA.HI.X.SX32 R15, R15, R0, 0x1, P5 ;  /* 0x000000000f0f7211 */ /* 0x000fe400028f0eff */
[----:B------:R-:W-:Y:S02]  /*ace0*/  LEA R2, P5, R17, R78, 0x1 ;  /* 0x0000004e11027211 */ /* 0x000fe400078a08ff */
[-C--:B------:R-:W-:Y:S02]  /*acf0*/  LEA.HI.X.SX32 R13, R13, R0.reuse, 0x1, P1 ;  /* 0x000000000d0d7211 */ /* 0x080fe400008f0eff */
[----:B0-----:R-:W-:Y:S02]  /*ad00*/  PRMT R5, R24, 0x7632, R5 ;  /* 0x0000763218057816 */ /* 0x001fe40000000005 */
[----:B------:R-:W-:Y:S01]  /*ad10*/  LEA.HI.X.SX32 R3, R17, R0, 0x1, P5 ;  /* 0x0000000011037211 */ /* 0x000fe200028f0eff */
[----:B------:R-:W-:Y:S01]  /*ad20*/  IMAD R17, R79, 0x2, R7 ;  /* 0x000000024f117824 */ /* 0x000fe200078e0207 */
[C---:B------:R-:W-:Y:S01]  /*ad30*/  LEA R4, P5, R7.reuse, R78, 0x1 ;  /* 0x0000004e07047211 */ /* 0x040fe200078a08ff */
[----:B------:R-:W-:Y:S04]  /*ad40*/  @P3 STG.E.U16 desc[UR20][R12.64], R24 ;  /* 0x000000180c003986 */ /* 0x000fe8000c101514 */
[----:B------:R0:W-:Y:S02]  /*ad50*/  @P4 STG.E.U16 desc[UR20][R14.64], R5 ;  /* 0x000000050e004986 */ /* 0x0001e4000c101514 */
[----:B0-----:R-:W-:-:S02]  /*ad60*/  LEA.HI.X.SX32 R5, R7, R0, 0x1, P5 ;  /* 0x0000000007057211 */ /* 0x001fc400028f0eff */
[----:B------:R-:W-:-:S04]  /*ad70*/  LEA R6, P5, R17, R78, 0x1 ;  /* 0x0000004e11067211 */ /* 0x000fc800078a08ff */
[----:B------:R-:W-:Y:S02]  /*ad80*/  LEA.HI.X.SX32 R7, R17, R0, 0x1, P5 ;  /* 0x0000000011077211 */ /* 0x000fe400028f0eff */
[----:B-----5:R-:W-:Y:S02]  /*ad90*/  ISETP.LT.AND P4, PT, R20, UR15, !P0 ;  /* 0x0000000f14007c0c */ /* 0x020fe4000c781270 */
[----:B------:R-:W5:Y:S04]  /*ada0*/  LDL.LU R20, [R1+0xe0] ;  /* 0x0000e00001147983 */ /* 0x000f680000300800 */
[----:B------:R-:W5:Y:S01]  /*adb0*/  LDL.LU R18, [R1+0xdc] ;  /* 0x0000dc0001127983 */ /* 0x000f620000300800 */
[----:B--2---:R-:W-:-:S03]  /*adc0*/  ISETP.LT.AND P5, PT, R16, UR15, !P0 ;  /* 0x0000000f10007c0c */ /* 0x004fc6000c7a1270 */
[----:B------:R-:W2:Y:S04]  /*add0*/  LDL.LU R16, [R1+0xd8] ;  /* 0x0000d80001107983 */ /* 0x000ea80000300800 */
[----:B------:R-:W2:Y:S01]  /*ade0*/  LDL.LU R14, [R1+0xd4] ;  /* 0x0000d400010e7983 */ /* 0x000ea20000300800 */
[----:B------:R-:W-:Y:S01]  /*adf0*/  ISETP.LT.AND P6, PT, R33, UR15, !P0 ;  /* 0x0000000f21007c0c */ /* 0x000fe2000c7c1270 */
[C---:B------:R-:W-:Y:S02]  /*ae00*/  IMAD R13, R79.reuse, 0x2, R17 ;  /* 0x000000024f0d7824 */ /* 0x040fe400078e0211 */
[----:B------:R0:W-:Y:S01]  /*ae10*/  @P2 STG.E.U16 desc[UR20][R2.64], R25 ;  /* 0x0000001902002986 */ /* 0x0001e2000c101514 */
[----:B------:R-:W-:Y:S01]  /*ae20*/  ISETP.LT.AND P1, PT, R32, UR15, !P0 ;  /* 0x0000000f20007c0c */ /* 0x000fe2000c721270 */
[----:B------:R-:W-:Y:S01]  /*ae30*/  IMAD R15, R79, 0x2, R13 ;  /* 0x000000024f0f7824 */ /* 0x000fe200078e020d */
[----:B---3--:R-:W-:-:S02]  /*ae40*/  ISETP.LT.AND P3, PT, R23, UR15, !P0 ;  /* 0x0000000f17007c0c */ /* 0x008fc4000c761270 */
[----:B0-----:R-:W-:-:S05]  /*ae50*/  PRMT R3, R25, 0x7632, R3 ;  /* 0x0000763219037816 */ /* 0x001fca0000000003 */
[----:B------:R0:W-:Y:S01]  /*ae60*/  @P6 STG.E.U16 desc[UR20][R4.64], R3 ;  /* 0x0000000304006986 */ /* 0x0001e2000c101514 */
[----:B------:R-:W-:Y:S01]  /*ae70*/  LEA R12, P6, R13, R78, 0x1 ;  /* 0x0000004e0d0c7211 */ /* 0x000fe200078c08ff */
[----:B------:R-:W-:-:S03]  /*ae80*/  IMAD R17, R79, 0x2, R15 ;  /* 0x000000024f117824 */ /* 0x000fc600078e020f */
[----:B------:R-:W-:Y:S02]  /*ae90*/  LEA.HI.X.SX32 R13, R13, R0, 0x1, P6 ;  /* 0x000000000d0d7211 */ /* 0x000fe400030f0eff */
[C---:B------:R-:W-:Y:S02]  /*aea0*/  LEA R2, P6, R15.reuse, R78, 0x1 ;  /* 0x0000004e0f027211 */ /* 0x040fe400078c08ff */
[----:B----4-:R-:W-:Y:S02]  /*aeb0*/  ISETP.LT.AND P2, PT, R22, UR15, !P0 ;  /* 0x0000000f16007c0c */ /* 0x010fe4000c741270 */
[----:B0-----:R-:W-:Y:S02]  /*aec0*/  PRMT R5, R26, 0x7632, R5 ;  /* 0x000076321a057816 */ /* 0x001fe40000000005 */
[----:B------:R-:W-:Y:S01]  /*aed0*/  LEA.HI.X.SX32 R3, R15, R0, 0x1, P6 ;  /* 0x000000000f037211 */ /* 0x000fe200030f0eff */
[----:B------:R-:W-:Y:S01]  /*aee0*/  IMAD R15, R79, 0x2, R17 ;  /* 0x000000024f0f7824 */ /* 0x000fe200078e0211 */
[----:B------:R-:W-:Y:S01]  /*aef0*/  LEA R4, P6, R17, R78, 0x1 ;  /* 0x0000004e11047211 */ /* 0x000fe200078c08ff */
[----:B------:R-:W-:Y:S01]  /*af00*/  @P1 STG.E.U16 desc[UR20][R6.64], R26 ;  /* 0x0000001a06001986 */ /* 0x000fe2000c101514 */
[----:B------:R-:W-:-:S03]  /*af10*/  ISETP.LT.AND P1, PT, R21, UR15, !P0 ;  /* 0x0000000f15007c0c */ /* 0x000fc6000c721270 */
[----:B------:R0:W-:Y:S01]  /*af20*/  @P3 STG.E.U16 desc[UR20][R12.64], R5 ;  /* 0x000000050c003986 */ /* 0x0001e2000c101514 */
[----:B------:R-:W-:-:S03]  /*af30*/  ISETP.LT.AND P3, PT, R19, UR15, !P0 ;  /* 0x0000000f13007c0c */ /* 0x000fc6000c761270 */
[----:B------:R-:W3:Y:S04]  /*af40*/  LDL.LU R21, [R1+0xd0] ;  /* 0x0000d00001157983 */ /* 0x000ee80000300800 */
[----:B------:R-:W4:Y:S01]  /*af50*/  LDL.LU R19, [R1+0xcc] ;  /* 0x0000cc0001137983 */ /* 0x000f220000300800 */
[----:B0-----:R-:W-:Y:S01]  /*af60*/  LEA.HI.X.SX32 R5, R17, R0, 0x1, P6 ;  /* 0x0000000011057211 */ /* 0x001fe200030f0eff */
[----:B------:R-:W-:Y:S01]  /*af70*/  IMAD R17, R79, 0x2, R15 ;  /* 0x000000024f117824 */ /* 0x000fe200078e020f */
[----:B------:R-:W-:Y:S02]  /*af80*/  LEA R6, P6, R15, R78, 0x1 ;  /* 0x0000004e0f067211 */ /* 0x000fe400078c08ff */
[----:B------:R-:W-:Y:S02]  /*af90*/  PRMT R13, R27, 0x7632, R13 ;  /* 0x000076321b0d7816 */ /* 0x000fe4000000000d */
[----:B------:R-:W-:-:S02]  /*afa0*/  LEA.HI.X.SX32 R7, R15, R0, 0x1, P6 ;  /* 0x000000000f077211 */ /* 0x000fc400030f0eff */
[C---:B------:R-:W-:Y:S01]  /*afb0*/  LEA R12, P6, R17.reuse, R78, 0x1 ;  /* 0x0000004e110c7211 */ /* 0x040fe200078c08ff */
[----:B------:R-:W-:Y:S04]  /*afc0*/  @P4 STG.E.U16 desc[UR20][R2.64], R27 ;  /* 0x0000001b02004986 */ /* 0x000fe8000c101514 */
[----:B------:R0:W-:Y:S04]  /*afd0*/  @P2 STG.E.U16 desc[UR20][R4.64], R13 ;  /* 0x0000000d04002986 */ /* 0x0001e8000c101514 */
[----:B------:R-:W-:Y:S01]  /*afe0*/  @P5 STG.E.U16 desc[UR20][R6.64], R8 ;  /* 0x0000000806005986 */ /* 0x000fe2000c101514 */
[----:B0-----:R-:W-:-:S02]  /*aff0*/  LEA.HI.X.SX32 R13, R17, R0, 0x1, P6 ;  /* 0x00000000110d7211 */ /* 0x001fc400030f0eff */
[----:B------:R-:W-:-:S05]  /*b000*/  PRMT R5, R8, 0x7632, R5 ;  /* 0x0000763208057816 */ /* 0x000fca0000000005 */
[----:B------:R0:W-:Y:S01]  /*b010*/  @P1 STG.E.U16 desc[UR20][R12.64], R5 ;  /* 0x000000050c001986 */ /* 0x0001e2000c101514 */
[----:B-----5:R-:W-:Y:S02]  /*b020*/  ISETP.LT.AND P4, PT, R20, UR15, !P0 ;  /* 0x0000000f14007c0c */ /* 0x020fe4000c781270 */
[----:B------:R-:W-:Y:S02]  /*b030*/  ISETP.LT.AND P2, PT, R18, UR15, !P0 ;  /* 0x0000000f12007c0c */ /* 0x000fe4000c741270 */
[----:B------:R-:W5:Y:S04]  /*b040*/  LDL.LU R18, [R1+0xc0] ;  /* 0x0000c00001127983 */ /* 0x000f680000300800 */
[----:B------:R-:W5:Y:S01]  /*b050*/  LDL.LU R20, [R1+0xbc] ;  /* 0x0000bc0001147983 */ /* 0x000f620000300800 */
[----:B--2---:R-:W-:-:S03]  /*b060*/  ISETP.LT.AND P5, PT, R16, UR15, !P0 ;  /* 0x0000000f10007c0c */ /* 0x004fc6000c7a1270 */
[----:B------:R-:W2:Y:S01]  /*b070*/  LDL.LU R16, [R1+0xb8] ;  /* 0x0000b80001107983 */ /* 0x000ea20000300800 */
[----:B------:R-:W-:-:S03]  /*b080*/  ISETP.LT.AND P1, PT, R14, UR15, !P0 ;  /* 0x0000000f0e007c0c */ /* 0x000fc6000c721270 */
[----:B------:R-:W2:Y:S01]  /*b090*/  LDL.LU R14, [R1+0xb4] ;  /* 0x0000b400010e7983 */ /* 0x000ea20000300800 */
[----:B------:R-:W-:-:S04]  /*b0a0*/  IMAD R15, R79, 0x2, R17 ;  /* 0x000000024f0f7824 */ /* 0x000fc800078e0211 */
[----:B------:R-:W-:Y:S01]  /*b0b0*/  IMAD R17, R79, 0x2, R15 ;  /* 0x000000024f117824 */ /* 0x000fe200078e020f */
[----:B------:R-:W-:-:S04]  /*b0c0*/  LEA R2, P6, R15, R78, 0x1 ;  /* 0x0000004e0f027211 */ /* 0x000fc800078c08ff */
[----:B------:R-:W-:Y:S01]  /*b0d0*/  LEA.HI.X.SX32 R3, R15, R0, 0x1, P6 ;  /* 0x000000000f037211 */ /* 0x000fe200030f0eff */
[----:B------:R-:W-:Y:S01]  /*b0e0*/  IMAD R15, R79, 0x2, R17 ;  /* 0x000000024f0f7824 */ /* 0x000fe200078e0211 */
[----:B------:R-:W-:-:S04]  /*b0f0*/  LEA R4, P6, R17, R78, 0x1 ;  /* 0x0000004e11047211 */ /* 0x000fc800078c08ff */
[----:B0-----:R-:W-:Y:S01]  /*b100*/  LEA.HI.X.SX32 R5, R17, R0, 0x1, P6 ;  /* 0x0000000011057211 */ /* 0x001fe200030f0eff */
[----:B------:R-:W-:Y:S01]  /*b110*/  IMAD R17, R79, 0x2, R15 ;  /* 0x000000024f117824 */ /* 0x000fe200078e020f */
[----:B------:R-:W-:Y:S01]  /*b120*/  LEA R6, P6, R15, R78, 0x1 ;  /* 0x0000004e0f067211 */ /* 0x000fe200078c08ff */
[----:B------:R0:W-:Y:S01]  /*b130*/  @P3 STG.E.U16 desc[UR20][R2.64], R9 ;  /* 0x0000000902003986 */ /* 0x0001e2000c101514 */
[----:B------:R-:W-:Y:S02]  /*b140*/  PRMT R8, R9, 0x7632, R8 ;  /* 0x0000763209087816 */ /* 0x000fe40000000008 */
[----:B------:R-:W-:Y:S02]  /*b150*/  LEA.HI.X.SX32 R7, R15, R0, 0x1, P6 ;  /* 0x000000000f077211 */ /* 0x000fe400030f0eff */
[----:B------:R-:W-:Y:S01]  /*b160*/  LEA R12, P6, R17, R78, 0x1 ;  /* 0x0000004e110c7211 */ /* 0x000fe200078c08ff */
[----:B------:R1:W-:Y:S01]  /*b170*/  @P4 STG.E.U16 desc[UR20][R4.64], R8 ;  /* 0x0000000804004986 */ /* 0x0003e2000c101514 */
[----:B0-----:R-:W-:-:S02]  /*b180*/  IMAD R3, R79, 0x2, R17 ;  /* 0x000000024f037824 */ /* 0x001fc400078e0211 */
[----:B------:R-:W-:Y:S02]  /*b190*/  LEA.HI.X.SX32 R13, R17, R0, 0x1, P6 ;  /* 0x00000000110d7211 */ /* 0x000fe400030f0eff */
[----:B------:R-:W-:Y:S01]  /*b1a0*/  IMAD R9, R79, 0x2, R3 ;  /* 0x000000024f097824 */ /* 0x000fe200078e0203 */
[C---:B------:R-:W-:Y:S02]  /*b1b0*/  LEA R2, P6, R3.reuse, R78, 0x1 ;  /* 0x0000004e03027211 */ /* 0x040fe400078c08ff */
[----:B-1----:R-:W-:Y:S02]  /*b1c0*/  PRMT R5, R10, 0x7632, R5 ;  /* 0x000076320a057816 */ /* 0x002fe40000000005 */
[----:B------:R-:W-:Y:S02]  /*b1d0*/  LEA.HI.X.SX32 R3, R3, R0, 0x1, P6 ;  /* 0x0000000003037211 */ /* 0x000fe400030f0eff */
[----:B---3--:R-:W-:Y:S02]  /*b1e0*/  ISETP.LT.AND P3, PT, R21, UR15, !P0 ;  /* 0x0000000f15007c0c */ /* 0x008fe4000c761270 */
[----:B----4-:R-:W-:-:S02]  /*b1f0*/  ISETP.LT.AND P4, PT, R19, UR15, !P0 ;  /* 0x0000000f13007c0c */ /* 0x010fc4000c781270 */
[----:B------:R-:W3:Y:S01]  /*b200*/  LDL.LU R19, [R1+0xb0] ;  /* 0x0000b00001137983 */ /* 0x000ee20000300800 */
[----:B------:R-:W-:-:S03]  /*b210*/  LEA R4, P6, R9, R78, 0x1 ;  /* 0x0000004e09047211 */ /* 0x000fc600078c08ff */
[----:B------:R0:W-:Y:S04]  /*b220*/  @P2 STG.E.U16 desc[UR20][R6.64], R10 ;  /* 0x0000000a06002986 */ /* 0x0001e8000c101514 */
[----:B------:R1:W-:Y:S04]  /*b230*/  @P5 STG.E.U16 desc[UR20][R12.64], R5 ;  /* 0x000000050c005986 */ /* 0x0003e8000c101514 */
[----:B------:R-:W-:Y:S01]  /*b240*/  @P1 STG.E.U16 desc[UR20][R2.64], R11 ;  /* 0x0000000b02001986 */ /* 0x000fe2000c101514 */
[----:B0-----:R-:W-:Y:S02]  /*b250*/  PRMT R10, R11, 0x7632, R10 ;  /* 0x000076320b0a7816 */ /* 0x001fe4000000000a */
[----:B-1----:R-:W-:-:S05]  /*b260*/  LEA.HI.X.SX32 R5, R9, R0, 0x1, P6 ;  /* 0x0000000009057211 */ /* 0x002fca00030f0eff */
[----:B------:R0:W-:Y:S01]  /*b270*/  @P3 STG.E.U16 desc[UR20][R4.64], R10 ;  /* 0x0000000a04003986 */ /* 0x0001e2000c101514 */
[----:B-----5:R-:W-:-:S03]  /*b280*/  ISETP.LT.AND P2, PT, R18, UR15, !P0 ;  /* 0x0000000f12007c0c */ /* 0x020fc6000c741270 */
[----:B------:R-:W4:Y:S04]  /*b290*/  LDL.LU R18, [R1+0xac] ;  /* 0x0000ac0001127983 */ /* 0x000f280000300800 */
[----:B------:R-:W5:Y:S01]  /*b2a0*/  LDL.LU R17, [R1+0xa8] ;  /* 0x0000a80001117983 */ /* 0x000f620000300800 */
[----:B--2---:R-:W-:-:S03]  /*b2b0*/  ISETP.LT.AND P1, PT, R16, UR15, !P0 ;  /* 0x0000000f10007c0c */ /* 0x004fc6000c721270 */
[----:B------:R-:W2:Y:S01]  /*b2c0*/  LDL.LU R16, [R1+0xa4] ;  /* 0x0000a40001107983 */ /* 0x000ea20000300800 */
[----:B------:R-:W-:-:S03]  /*b2d0*/  ISETP.LT.AND P3, PT, R14, UR15, !P0 ;  /* 0x0000000f0e007c0c */ /* 0x000fc6000c761270 */
[----:B------:R-:W5:Y:S04]  /*b2e0*/  LDL.LU R15, [R1+0xa0] ;  /* 0x0000a000010f7983 */ /* 0x000f680000300800 */
[----:B------:R-:W5:Y:S01]  /*b2f0*/  LDL.LU R14, [R1+0x9c] ;  /* 0x00009c00010e7983 */ /* 0x000f620000300800 */
[C---:B------:R-:W-:Y:S01]  /*b300*/  IMAD R7, R79.reuse, 0x2, R9 ;  /* 0x000000024f077824 */ /* 0x040fe200078e0209 */
[----:B0-----:R-:W-:Y:S02]  /*b310*/  PRMT R5, R28, 0x7632, R5 ;  /* 0x000076321c057816 */ /* 0x001fe40000000005 */
[----:B------:R-:W-:Y:S01]  /*b320*/  ISETP.LT.AND P5, PT, R20, UR15, !P0 ;  /* 0x0000000f14007c0c */ /* 0x000fe2000c7a1270 */
[----:B------:R-:W-:Y:S01]  /*b330*/  IMAD R9, R79, 0x2, R7 ;  /* 0x000000024f097824 */ /* 0x000fe200078e0207 */
[----:B------:R-:W-:Y:S01]  /*b340*/  LEA R6, P6, R7, R78, 0x1 ;  /* 0x0000004e07067211 */ /* 0x000fe200078c08ff */
[----:B------:R-:W5:Y:S02]  /*b350*/  LDL.LU R12, [R1+0x98] ;  /* 0x00009800010c7983 */ /* 0x000f640000300800 */
[----:B------:R-:W-:Y:S01]  /*b360*/  IMAD R13, R79, 0x2, R9 ;  /* 0x000000024f0d7824 */ /* 0x000fe200078e0209 */
[----:B------:R-:W-:Y:S01]  /*b370*/  LEA.HI.X.SX32 R7, R7, R0, 0x1, P6 ;  /* 0x0000000007077211 */ /* 0x000fe200030f0eff */
[----:B------:R-:W5:Y:S01]  /*b380*/  LDL.LU R10, [R1+0x94] ;  /* 0x00009400010a7983 */ /* 0x000f620000300800 */
[----:B------:R-:W-:Y:S01]  /*b390*/  LEA R8, P6, R9, R78, 0x1 ;  /* 0x0000004e09087211 */ /* 0x000fe200078c08ff */
[----:B------:R-:W-:-:S03]  /*b3a0*/  IMAD R11, R79, 0x2, R13 ;  /* 0x000000024f0b7824 */ /* 0x000fc600078e020d */
[----:B------:R-:W-:Y:S02]  /*b3b0*/  LEA.HI.X.SX32 R9, R9, R0, 0x1, P6 ;  /* 0x0000000009097211 */ /* 0x000fe400030f0eff */
[C---:B------:R-:W-:Y:S01]  /*b3c0*/  LEA R2, P6, R13.reuse, R78, 0x1 ;  /* 0x0000004e0d027211 */ /* 0x040fe200078c08ff */
[----:B------:R-:W-:Y:S03]  /*b3d0*/  @P4 STG.E.U16 desc[UR20][R6.64], R28 ;  /* 0x0000001c06004986 */ /* 0x000fe6000c101514 */
[----:B------:R-:W-:Y:S01]  /*b3e0*/  LEA.HI.X.SX32 R3, R13, R0, 0x1, P6 ;  /* 0x000000000d037211 */ /* 0x000fe200030f0eff */
[----:B------:R-:W-:Y:S01]  /*b3f0*/  IMAD R13, R79, 0x2, R11 ;  /* 0x000000024f0d7824 */ /* 0x000fe200078e020b */
[C---:B------:R-:W-:Y:S01]  /*b400*/  LEA R4, P6, R11.reuse, R78, 0x1 ;  /* 0x0000004e0b047211 */ /* 0x040fe200078c08ff */
[----:B------:R0:W-:Y:S04]  /*b410*/  @P2 STG.E.U16 desc[UR20][R8.64], R5 ;  /* 0x0000000508002986 */ /* 0x0001e8000c101514 */
[----:B------:R-:W-:Y:S01]  /*b420*/  @P5 STG.E.U16 desc[UR20][R2.64], R29 ;  /* 0x0000001d02005986 */ /* 0x000fe2000c101514 */
[----:B0-----:R-:W-:Y:S01]  /*b430*/  LEA.HI.X.SX32 R5, R11, R0, 0x1, P6 ;  /* 0x000000000b057211 */ /* 0x001fe200030f0eff */
[----:B------:R-:W-:Y:S01]  /*b440*/  IMAD R11, R79, 0x2, R13 ;  /* 0x000000024f0b7824 */ /* 0x000fe200078e020d */
[----:B------:R-:W-:-:S02]  /*b450*/  LEA R6, P6, R13, R78, 0x1 ;  /* 0x0000004e0d067211 */ /* 0x000fc400078c08ff */
[----:B------:R-:W-:Y:S02]  /*b460*/  PRMT R9, R29, 0x7632, R9 ;  /* 0x000076321d097816 */ /* 0x000fe40000000009 */
[----:B---3--:R-:W-:Y:S02]  /*b470*/  ISETP.LT.AND P4, PT, R19, UR15, !P0 ;  /* 0x0000000f13007c0c */ /* 0x008fe4000c781270 */
[----:B------:R-:W-:Y:S02]  /*b480*/  LEA.HI.X.SX32 R7, R13, R0, 0x1, P6 ;  /* 0x000000000d077211 */ /* 0x000fe400030f0eff */
[C---:B------:R-:W-:Y:S01]  /*b490*/  LEA R8, P6, R11.reuse, R78, 0x1 ;  /* 0x0000004e0b087211 */ /* 0x040fe200078c08ff */
[----:B------:R0:W-:Y:S04]  /*b4a0*/  @P1 STG.E.U16 desc[UR20][R4.64], R9 ;  /* 0x0000000904001986 */ /* 0x0001e8000c101514 */
[----:B------:R1:W-:Y:S01]  /*b4b0*/  @P3 STG.E.U16 desc[UR20][R6.64], R30 ;  /* 0x0000001e06003986 */ /* 0x0003e2000c101514 */
[----:B0-----:R-:W-:-:S02]  /*b4c0*/  LEA.HI.X.SX32 R9, R11, R0, 0x1, P6 ;  /* 0x000000000b097211 */ /* 0x001fc400030f0eff */
[----:B------:R-:W-:-:S05]  /*b4d0*/  PRMT R5, R30, 0x7632, R5 ;  /* 0x000076321e057816 */ /* 0x000fca0000000005 */
[----:B------:R0:W-:Y:S01]  /*b4e0*/  @P4 STG.E.U16 desc[UR20][R8.64], R5 ;  /* 0x0000000508004986 */ /* 0x0001e2000c101514 */
[----:B----4-:R-:W-:-:S03]  /*b4f0*/  ISETP.LT.AND P2, PT, R18, UR15, !P0 ;  /* 0x0000000f12007c0c */ /* 0x010fc6000c741270 */
[----:B------:R-:W3:Y:S01]  /*b500*/  LDL.LU R18, [R1+0x90] ;  /* 0x0000900001127983 */ /* 0x000ee20000300800 */
[----:B--2---:R-:W-:-:S03]  /*b510*/  ISETP.LT.AND P1, PT, R16, UR15, !P0 ;  /* 0x0000000f10007c0c */ /* 0x004fc6000c721270 */
[----:B------:R-:W2:Y:S01]  /*b520*/  LDL.LU R16, [R1+0x8c] ;  /* 0x00008c0001107983 */ /* 0x000ea20000300800 */
[----:B-----5:R-:W-:-:S03]  /*b530*/  ISETP.LT.AND P4, PT, R14, UR15, !P0 ;  /* 0x0000000f0e007c0c */ /* 0x020fc6000c781270 */
[----:B------:R-:W4:Y:S01]  /*b540*/  LDL.LU R14, [R1+0x88] ;  /* 0x00008800010e7983 */ /* 0x000f220000300800 */
[----:B------:R-:W-:Y:S01]  /*b550*/  IMAD R3, R79, 0x2, R11 ;  /* 0x000000024f037824 */ /* 0x000fe200078e020b */
[----:B------:R-:W-:-:S03]  /*b560*/  ISETP.LT.AND P5, PT, R17, UR15, !P0 ;  /* 0x0000000f11007c0c */ /* 0x000fc6000c7a1270 */
[----:B------:R-:W-:Y:S01]  /*b570*/  IMAD R11, R79, 0x2, R3 ;  /* 0x000000024f0b7824 */ /* 0x000fe200078e0203 */
[----:B------:R-:W-:-:S04]  /*b580*/  LEA R2, P6, R3, R78, 0x1 ;  /* 0x0000004e03027211 */ /* 0x000fc800078c08ff */
[----:B------:R-:W-:Y:S01]  /*b590*/  LEA.HI.X.SX32 R3, R3, R0, 0x1, P6 ;  /* 0x0000000003037211 */ /* 0x000fe200030f0eff */
[----:B-1----:R-:W-:Y:S01]  /*b5a0*/  IMAD R7, R79, 0x2, R11 ;  /* 0x000000024f077824 */ /* 0x002fe200078e020b */
[----:B------:R-:W-:Y:S02]  /*b5b0*/  LEA R4, P6, R11, R78, 0x1 ;  /* 0x0000004e0b047211 */ /* 0x000fe400078c08ff */
[----:B0-----:R-:W-:Y:S02]  /*b5c0*/  PRMT R9, R31, 0x7632, R9 ;  /* 0x000076321f097816 */ /* 0x001fe40000000009 */
[----:B------:R-:W-:Y:S01]  /*b5d0*/  LEA.HI.X.SX32 R5, R11, R0, 0x1, P6 ;  /* 0x000000000b057211 */ /* 0x000fe200030f0eff */
[----:B------:R-:W-:Y:S01]  /*b5e0*/  IMAD R11, R79, 0x2, R7 ;  /* 0x000000024f0b7824 */ /* 0x000fe200078e0207 */
[----:B------:R-:W-:Y:S04]  /*b5f0*/  @P2 STG.E.U16 desc[UR20][R2.64], R31 ;  /* 0x0000001f02002986 */ /* 0x000fe8000c101514 */
[----:B------:R0:W-:Y:S01]  /*b600*/  @P5 STG.E.U16 desc[UR20][R4.64], R9 ;  /* 0x0000000904005986 */ /* 0x0001e2000c101514 */
[----:B------:R-:W-:Y:S01]  /*b610*/  LEA R8, P5, R11, R78, 0x1 ;  /* 0x0000004e0b087211 */ /* 0x000fe200078a08ff */
[----:B------:R-:W-:Y:S01]  /*b620*/  IMAD R13, R79, 0x2, R11 ;  /* 0x000000024f0d7824 */ /* 0x000fe200078e020b */
[----:B------:R-:W-:-:S02]  /*b630*/  ISETP.LT.AND P3, PT, R15, UR15, !P0 ;  /* 0x0000000f0f007c0c */ /* 0x000fc4000c761270 */
[----:B------:R-:W-:-:S04]  /*b640*/  LEA R6, P6, R7, R78, 0x1 ;  /* 0x0000004e07067211 */ /* 0x000fc800078c08ff */
[-C--:B------:R-:W-:Y:S02]  /*b650*/  LEA.HI.X.SX32 R7, R7, R0.reuse, 0x1, P6 ;  /* 0x0000000007077211 */ /* 0x080fe400030f0eff */
[----:B0-----:R-:W-:Y:S01]  /*b660*/  LEA.HI.X.SX32 R9, R11, R0, 0x1, P5 ;  /* 0x000000000b097211 */ /* 0x001fe200028f0eff */
[----:B------:R-:W-:Y:S01]  /*b670*/  IMAD R11, R79, 0x2, R13 ;  /* 0x000000024f0b7824 */ /* 0x000fe200078e020d */
[----:B------:R-:W-:-:S03]  /*b680*/  PRMT R3, R80, 0x7632, R3 ;  /* 0x0000763250037816 */ /* 0x000fc60000000003 */
[----:B------:R-:W-:Y:S01]  /*b690*/  IMAD R15, R79, 0x2, R11 ;  /* 0x000000024f0f7824 */ /* 0x000fe200078e020b */
[----:B------:R-:W-:Y:S01]  /*b6a0*/  @P1 STG.E.U16 desc[UR20][R6.64], R80 ;  /* 0x0000005006001986 */ /* 0x000fe2000c101514 */
[-C--:B------:R-:W-:Y:S02]  /*b6b0*/  LEA R2, P1, R13, R78.reuse, 0x1 ;  /* 0x0000004e0d027211 */ /* 0x080fe400078208ff */
[----:B------:R-:W-:Y:S01]  /*b6c0*/  IMAD R17, R79, 0x2, R15 ;  /* 0x000000024f117824 */ /* 0x000fe200078e020f */
[----:B------:R0:W-:Y:S01]  /*b6d0*/  @P3 STG.E.U16 desc[UR20][R8.64], R3 ;  /* 0x0000000308003986 */ /* 0x0001e2000c101514 */
[----:B------:R-:W-:Y:S02]  /*b6e0*/  ISETP.LT.AND P6, PT, R10, UR15, !P0 ;  /* 0x0000000f0a007c0c */ /* 0x000fe4000c7c1270 */
[-C--:B------:R-:W-:Y:S02]  /*b6f0*/  LEA R4, P3, R11, R78.reuse, 0x1 ;  /* 0x0000004e0b047211 */ /* 0x080fe400078608ff */
[----:B------:R-:W-:-:S02]  /*b700*/  LEA R10, P5, R15, R78, 0x1 ;  /* 0x0000004e0f0a7211 */ /* 0x000fc400078a08ff */
[----:B------:R-:W-:Y:S02]  /*b710*/  ISETP.LT.AND P2, PT, R12, UR15, !P0 ;  /* 0x0000000f0c007c0c */ /* 0x000fe4000c741270 */
[----:B0-----:R-:W-:Y:S01]  /*b720*/  LEA.HI.X.SX32 R3, R13, R0, 0x1, P1 ;  /* 0x000000000d037211 */ /* 0x001fe200008f0eff */
[----:B------:R-:W-:Y:S01]  /*b730*/  IMAD R13, R79, 0x2, R17 ;  /* 0x000000024f0d7824 */ /* 0x000fe200078e0211 */
[----:B------:R-:W-:Y:S02]  /*b740*/  LEA R6, P1, R17, R78, 0x1 ;  /* 0x0000004e11067211 */ /* 0x000fe400078208ff */
[-C--:B------:R-:W-:Y:S01]  /*b750*/  LEA.HI.X.SX32 R5, R11, R0.reuse, 0x1, P3 ;  /* 0x000000000b057211 */ /* 0x080fe200018f0eff */
[----:B------:R-:W-:Y:S01]  /*b760*/  IMAD R79, R79, 0x2, R13 ;  /* 0x000000024f4f7824 */ /* 0x000fe200078e020d */
[-C--:B------:R-:W-:Y:S02]  /*b770*/  LEA.HI.X.SX32 R11, R15, R0.reuse, 0x1, P5 ;  /* 0x000000000f0b7211 */ /* 0x080fe400028f0eff */
[----:B------:R-:W-:-:S02]  /*b780*/  LEA.HI.X.SX32 R7, R17, R0, 0x1, P1 ;  /* 0x0000000011077211 */ /* 0x000fc400008f0eff */
[----:B------:R-:W-:Y:S01]  /*b790*/  LEA R12, P5, R13, R78, 0x1 ;  /* 0x0000004e0d0c7211 */ /* 0x000fe200078a08ff */
[----:B------:R0:W-:Y:S01]  /*b7a0*/  @P4 STG.E.U16 desc[UR20][R2.64], R81 ;  /* 0x0000005102004986 */ /* 0x0001e2000c101514 */
[----:B------:R-:W-:Y:S02]  /*b7b0*/  PRMT R8, R81, 0x7632, R8 ;  /* 0x0000763251087816 */ /* 0x000fe40000000008 */
[----:B------:R-:W-:Y:S02]  /*b7c0*/  LEA.HI.X.SX32 R13, R13, R0, 0x1, P5 ;  /* 0x000000000d0d7211 */ /* 0x000fe400028f0eff */
[----:B------:R-:W-:Y:S01]  /*b7d0*/  LEA R78, P5, R79, R78, 0x1 ;  /* 0x0000004e4f4e7211 */ /* 0x000fe200078a08ff */
[----:B------:R1:W-:Y:S01]  /*b7e0*/  @P2 STG.E.U16 desc[UR20][R4.64], R8 ;  /* 0x0000000804002986 */ /* 0x0003e2000c101514 */
[----:B------:R-:W-:Y:S02]  /*b7f0*/  PRMT R39, R83, 0x7632, R39 ;  /* 0x0000763253277816 */ /* 0x000fe40000000027 */
[----:B------:R-:W-:-:S02]  /*b800*/  LEA.HI.X.SX32 R79, R79, R0, 0x1, P5 ;  /* 0x000000004f4f7211 */ /* 0x000fc400028f0eff */
[----:B0-----:R-:W-:Y:S01]  /*b810*/  PRMT R3, R82, 0x7632, R3 ;  /* 0x0000763252037816 */ /* 0x001fe20000000003 */
[----:B------:R1:W-:Y:S01]  /*b820*/  @P6 STG.E.U16 desc[UR20][R10.64], R82 ;  /* 0x000000520a006986 */ /* 0x0003e2000c101514 */
[----:B---3--:R-:W-:Y:S02]  /*b830*/  ISETP.LT.AND P3, PT, R18, UR15, !P0 ;  /* 0x0000000f12007c0c */ /* 0x008fe4000c761270 */
[----:B--2---:R-:W-:Y:S02]  /*b840*/  ISETP.LT.AND P1, PT, R16, UR15, !P0 ;  /* 0x0000000f10007c0c */ /* 0x004fe4000c721270 */
[----:B----4-:R-:W-:-:S09]  /*b850*/  ISETP.LT.AND P0, PT, R14, UR15, !P0 ;  /* 0x0000000f0e007c0c */ /* 0x010fd2000c701270 */
[----:B------:R1:W-:Y:S04]  /*b860*/  @P3 STG.E.U16 desc[UR20][R6.64], R3 ;  /* 0x0000000306003986 */ /* 0x0003e8000c101514 */
[----:B------:R1:W-:Y:S04]  /*b870*/  @P1 STG.E.U16 desc[UR20][R12.64], R83 ;  /* 0x000000530c001986 */ /* 0x0003e8000c101514 */
[----:B------:R1:W-:Y:S01]  /*b880*/  @P0 STG.E.U16 desc[UR20][R78.64], R39 ;  /* 0x000000274e000986 */ /* 0x0003e2000c101514 */
[----:B------:R-:W-:Y:S06]  /*b890*/  BAR.SYNC.DEFER_BLOCKING 0x0 ;  /* 0x0000000000007b1d */ /* 0x000fec0000010000 */
[----:B------:R-:W-:Y:S05]  /*b8a0*/  BRA.U UP0, `(.L_x_13) ;  /* 0x0000000100a07547 */ /* 0x000fea000b800000 */
[----:B------:R-:W0:Y:S01]  /*b8b0*/  S2UR UR5, SR_CgaCtaId ;  /* 0x00000000000579c3 */ /* 0x000e220000008800 */
[----:B------:R-:W-:Y:S01]  /*b8c0*/  NOP ;  /* 0x0000000000007918 */ /* 0x000fe20000000000 */
[----:B------:R-:W-:Y:S01]  /*b8d0*/  UMOV UR4, 0x50 ;  /* 0x0000005000047882 */ /* 0x000fe20000000000 */
[----:B------:R-:W-:Y:S02]  /*b8e0*/  IMAD.U32 R0, RZ, RZ, UR8 ;  /* 0x00000008ff007e24 */ /* 0x000fe4000f8e00ff */
[----:B-1----:R-:W-:Y:S02]  /*b8f0*/  IMAD.MOV.U32 R3, RZ, RZ, 0xf ;  /* 0x0000000fff037424 */ /* 0x002fe400078e00ff */
[----:B------:R-:W-:Y:S01]  /*b900*/  IMAD.MOV.U32 R7, RZ, RZ, 0x1 ;  /* 0x00000001ff077424 */ /* 0x000fe200078e00ff */
[----:B------:R-:W-:-:S04]  /*b910*/  LOP3.LUT R0, R0, 0xffff, RZ, 0xc0, !PT ;  /* 0x0000ffff00007812 */ /* 0x000fc800078ec0ff */
[----:B------:R-:W-:-:S05]  /*b920*/  SHF.R.U32.HI R0, RZ, 0x5, R0 ;  /* 0x00000005ff007819 */ /* 0x000fca0000011600 */
[----:B------:R-:W-:Y:S01]  /*b930*/  VIADD R2, R0, 0x10 ;  /* 0x0000001000027836 */ /* 0x000fe20000000000 */
[----:B------:R-:W-:Y:S01]  /*b940*/  SHF.L.U32 R0, R3, R0, RZ ;  /* 0x0000000003007219 */ /* 0x000fe200000006ff */
[----:B0-----:R-:W-:-:S03]  /*b950*/  ULEA UR6, UR5, UR4, 0x18 ;  /* 0x0000000405067291 */ /* 0x001fc6000f8ec0ff */
[----:B------:R-:W-:-:S04]  /*b960*/  SHF.L.U32 R3, R7, R2, RZ ;  /* 0x0000000207037219 */ /* 0x000fc800000006ff */
[----:B------:R-:W-:Y:S02]  /*b970*/  LOP3.LUT R0, R3, R0, RZ, 0xfc, !PT ;  /* 0x0000000003007212 */ /* 0x000fe400078efcff */
[----:B------:R-:W0:Y:S02]  /*b980*/  LDS R5, [UR6] ;  /* 0x00000006ff057984 */ /* 0x000e240008000800 */
[C---:B------:R-:W-:Y:S02]  /*b990*/  LOP3.LUT R2, R0.reuse, 0xffff, RZ, 0xc0, !PT ;  /* 0x0000ffff00027812 */ /* 0x040fe400078ec0ff */
[----:B0-----:R-:W-:-:S04]  /*b9a0*/  LOP3.LUT R3, R0, 0xffff, R5, 0x80, !PT ;  /* 0x0000ffff00037812 */ /* 0x001fc800078e8005 */
[----:B------:R-:W-:-:S13]  /*b9b0*/  ISETP.NE.AND P0, PT, R3, R2, PT ;  /* 0x000000020300720c */ /* 0x000fda0003f05270 */
[----:B------:R-:W-:Y:S05]  /*b9c0*/  @P0 BRA `(.L_x_14) ;  /* 0x0000000000500947 */ /* 0x000fea0003800000 */
[----:B------:R-:W-:Y:S02]  /*b9d0*/  SHF.R.U32.HI R5, RZ, 0x10, R5 ;  /* 0x00000010ff057819 */ /* 0x000fe40000011605 */
[----:B------:R-:W-:-:S04]  /*b9e0*/  SHF.R.U32.HI R2, RZ, 0x10, R0 ;  /* 0x00000010ff027819 */ /* 0x000fc80000011600 */
[----:B------:R-:W-:-:S04]  /*b9f0*/  LOP3.LUT R5, R5, R2, RZ, 0xc0, !PT ;  /* 0x0000000205057212 */ /* 0x000fc800078ec0ff */
[----:B------:R-:W-:-:S13]  /*ba00*/  ISETP.NE.AND P0, PT, R5, R2, PT ;  /* 0x000000020500720c */ /* 0x000fda0003f05270 */
[----:B------:R-:W-:Y:S05]  /*ba10*/  @P0 BRA `(.L_x_15) ;  /* 0x0000000000300947 */ /* 0x000fea0003800000 */
[----:B------:R-:W-:Y:S01]  /*ba20*/  R2UR UR4, R0 ;  /* 0x00000000000472ca */ /* 0x000fe200000e0000 */
[----:B------:R-:W-:Y:S01]  /*ba30*/  VOTEU.ANY UR5, UPT, PT ;  /* 0x0000000000057886 */ /* 0x000fe200038e0100 */
[----:B------:R-:W0:Y:S01]  /*ba40*/  S2R R0, SR_LANEID ;  /* 0x0000000000007919 */ /* 0x000e220000000000 */
[----:B------:R-:W-:-:S10]  /*ba50*/  UFLO.U32 UR5, UR5 ;  /* 0x00000005000572bd */ /* 0x000fd400080e0000 */
[----:B------:R-:W-:-:S06]  /*ba60*/  ULOP3.LUT UR4, URZ, UR4, URZ, 0x33, !UPT ;  /* 0x00000004ff047292 */ /* 0x000fcc000f8e33ff */
[----:B------:R-:W-:-:S04]  /*ba70*/  IMAD.U32 R2, RZ, RZ, UR4 ;  /* 0x00000004ff027e24 */ /* 0x000fc8000f8e00ff */
[----:B------:R-:W1:Y:S02]  /*ba80*/  REDUX UR7, R2 ;  /* 0x00000000020773c4 */ /* 0x000e640000000000 */
[----:B------:R2:W-:Y:S01]  /*ba90*/  UTCATOMSWS.AND URZ, UR4 ;  /* 0x0000000400ff79e3 */ /* 0x0005e20008000000 */
[----:B0-----:R-:W-:Y:S01]  /*baa0*/  ISETP.EQ.U32.AND P0, PT, R0, UR5, PT ;  /* 0x0000000500007c0c */ /* 0x001fe2000bf02070 */
[----:B-1----:R-:W-:-:S12]  /*bab0*/  IMAD.U32 R0, RZ, RZ, UR7 ;  /* 0x00000007ff007e24 */ /* 0x002fd8000f8e00ff */
[----:B------:R2:W-:Y:S01]  /*bac0*/  @P0 ATOMS.AND RZ, [UR6], R0 ;  /* 0x00000000ffff098c */ /* 0x0005e2000a800006 */
[----:B------:R-:W-:Y:S05]  /*bad0*/  BRA `(.L_x_13) ;  /* 0x0000000000147947 */ /* 0x000fea0003800000 */
.L_x_15:
[----:B------:R-:W-:-:S07]  /*bae0*/  MOV R2, 0xbb00 ;  /* 0x0000bb0000027802 */ /* 0x000fce0000000f00 */
[----:B------:R-:W-:Y:S05]  /*baf0*/  CALL.REL.NOINC `($__internal_0_$__cuda_sm10x_tcgen05_guardrail_trap_col_being_dealloced_not_returned_by_alloc) ;  /* 0x00000000002c7944 */ /* 0x000fea0003c00000 */
[----:B------:R-:W-:Y:S05]  /*bb00*/  BRA `(.L_x_13) ;  /* 0x0000000000087947 */ /* 0x000fea0003800000 */
.L_x_14:
[----:B------:R-:W-:-:S07]  /*bb10*/  MOV R2, 0xbb30 ;  /* 0x0000bb3000027802 */ /* 0x000fce0000000f00 */
[----:B------:R-:W-:Y:S05]  /*bb20*/  CALL.REL.NOINC `($__internal_2_$__cuda_sm10x_tcgen05_guardrail_trap_unallocated_columns_being_dealloced) ;  /* 0x0000000000387944 */ /* 0x000fea0003c00000 */
.L_x_13:
[----:B------:R-:W-:Y:S01]  /*bb30*/  NOP ;  /* 0x0000000000007918 */ /* 0x000fe20000000000 */
[----:B--2---:R-:W-:Y:S05]  /*bb40*/  EXIT ;  /* 0x000000000000794d */ /* 0x004fea0003800000 */
.L_x_8:
[----:B------:R-:W0:Y:S02]  /*bb50*/  SYNCS.PHASECHK.TRANS64.TRYWAIT P2, [UR11], R22 ;  /* 0x00000016ff0075a7 */ /* 0x000e24000804110b */
[----:B0-----:R-:W-:Y:S05]  /*bb60*/  @!P2 BRA `(.L_x_8) ;  /* 0xfffffffc00f8a947 */ /* 0x001fea000383ffff */
[----:B------:R-:W-:Y:S05]  /*bb70*/  BRA `(.L_x_16) ;  /* 0xffffffbc00547947 */ /* 0x000fea000383ffff */
.L_x_12:
[----:B------:R-:W0:Y:S02]  /*bb80*/  SYNCS.PHASECHK.TRANS64.TRYWAIT P2, [UR11], R2 ;  /* 0x00000002ff0075a7 */ /* 0x000e24000804110b */
[----:B0-----:R-:W-:Y:S05]  /*bb90*/  @!P2 BRA `(.L_x_12) ;  /* 0xfffffffc00f8a947 */ /* 0x001fea000383ffff */
[----:B------:R-:W-:Y:S05]  /*bba0*/  BRA `(.L_x_11) ;  /* 0xffffffdc009c7947 */ /* 0x000fea000383ffff */
        .weak           $__internal_0_$__cuda_sm10x_tcgen05_guardrail_trap_col_being_dealloced_not_returned_by_alloc
        .type           $__internal_0_$__cuda_sm10x_tcgen05_guardrail_trap_col_being_dealloced_not_returned_by_alloc,@function
        .size           $__internal_0_$__cuda_sm10x_tcgen05_guardrail_trap_col_being_dealloced_not_returned_by_alloc,($__internal_1_$__cuda_sm10x_tcgen05_guardrail_trap_phase_invalid_during_alloc - $__internal_0_$__cuda_sm10x_tcgen05_guardrail_trap_col_being_dealloced_not_returned_by_alloc)
$__internal_0_$__cuda_sm10x_tcgen05_guardrail_trap_col_being_dealloced_not_returned_by_alloc:
[----:B------:R-:W-:Y:S05]  /*bbb0*/  BPT.TRAP 0x1 ;  /* 0x000000040000795c */ /* 0x000fea0000300000 */
[----:B------:R-:W-:-:S04]  /*bbc0*/  IMAD.MOV.U32 R3, RZ, RZ, 0x0 ;  /* 0x00000000ff037424 */ /* 0x000fc800078e00ff */
[----:B------:R-:W-:Y:S05]  /*bbd0*/  RET.REL.NODEC R2 `(matmul_kernel) ;  /* 0xffffff4402087950 */ /* 0x000fea0003c3ffff */
        .weak           $__internal_1_$__cuda_sm10x_tcgen05_guardrail_trap_phase_invalid_during_alloc
        .type           $__internal_1_$__cuda_sm10x_tcgen05_guardrail_trap_phase_invalid_during_alloc,@function
        .size           $__internal_1_$__cuda_sm10x_tcgen05_guardrail_trap_phase_invalid_during_alloc,($__internal_2_$__cuda_sm10x_tcgen05_guardrail_trap_unallocated_columns_being_dealloced - $__internal_1_$__cuda_sm10x_tcgen05_guardrail_trap_phase_invalid_during_alloc)
$__internal_1_$__cuda_sm10x_tcgen05_guardrail_trap_phase_invalid_during_alloc:
[----:B------:R-:W-:Y:S05]  /*bbe0*/  BPT.TRAP 0x1 ;  /* 0x000000040000795c */ /* 0x000fea0000300000 */
[----:B------:R-:W-:-:S04]  /*bbf0*/  IMAD.MOV.U32 R3, RZ, RZ, 0x0 ;  /* 0x00000000ff037424 */ /* 0x000fc800078e00ff */
[----:B------:R-:W-:Y:S05]  /*bc00*/  RET.REL.NODEC R2 `(matmul_kernel) ;  /* 0xffffff4002fc7950 */ /* 0x000fea0003c3ffff */
        .weak           $__internal_2_$__cuda_sm10x_tcgen05_guardrail_trap_unallocated_columns_being_dealloced
        .type           $__internal_2_$__cuda_sm10x_tcgen05_guardrail_trap_unallocated_columns_being_dealloced,@function
        .size           $__internal_2_$__cuda_sm10x_tcgen05_guardrail_trap_unallocated_columns_being_dealloced,(.L_x_20 - $__internal_2_$__cuda_sm10x_tcgen05_guardrail_trap_unallocated_columns_being_dealloced)
$__internal_2_$__cuda_sm10x_tcgen05_guardrail_trap_unallocated_columns_being_dealloced:
[----:B------:R-:W-:Y:S05]  /*bc10*/  BPT.TRAP 0x1 ;  /* 0x000000040000795c */ /* 0x000fea0000300000 */
[----:B------:R-:W-:-:S04]  /*bc20*/  IMAD.MOV.U32 R3, RZ, RZ, 0x0 ;  /* 0x00000000ff037424 */ /* 0x000fc800078e00ff */
[----:B------:R-:W-:Y:S05]  /*bc30*/  RET.REL.NODEC R2 `(matmul_kernel) ;  /* 0xffffff4002f07950 */ /* 0x000fea0003c3ffff */
.L_x_17:
[----:B------:R-:W-:-:S00]  /*bc40*/  BRA `(.L_x_17) ;  /* 0xfffffffc00fc7947 */ /* 0x000fc0000383ffff */
[----:B------:R-:W-:-:S00]  /*bc50*/  NOP ;  /* 0x0000000000007918 */ /* 0x000fc00000000000 */
        /* <DEDUP_REMOVED lines=10> */
.L_x_20:


//--------------------- .nv.shared.matmul_kernel  --------------------------
	.section	.nv.shared.matmul_kernel,"aw",@nobits
	.sectionflags	@""
	.align	16
	.zero		1024


//--------------------- .nv.shared.reserved.0     --------------------------
	.section	.nv.shared.reserved.0,"aw",@nobits
	.align	8
	.weak		__nv_reservedSMEM_offset_0_alias
	.size		__nv_reservedSMEM_offset_0_alias, 0, 64
	.other		__nv_reservedSMEM_offset_0_alias,@"STO_CUDA_RESERVED_SHARED STV_DEFAULT"
__nv_reservedSMEM_offset_0_alias:
	.zero		0
.nv.shared.reserved.0:
	.zero		64
	.weak		__nv_reservedSMEM_allocation_phase
	.type		__nv_reservedSMEM_allocation_phase,@object
	.size		__nv_reservedSMEM_allocation_phase,(.L_0 - __nv_reservedSMEM_allocation_phase)
__nv_reservedSMEM_allocation_phase:
	.zero		1
.L_0:
	.zero		7
	.weak		__nv_reservedSMEM_devtool_atexit_pc
	.type		__nv_reservedSMEM_devtool_atexit_pc,@object
	.size		__nv_reservedSMEM_devtool_atexit_pc,(__nv_reservedSMEM_allocation_mask - __nv_reservedSMEM_devtool_atexit_pc)
__nv_reservedSMEM_devtool_atexit_pc:
	.zero		8
	.weak		__nv_reservedSMEM_allocation_mask
	.type		__nv_reservedSMEM_allocation_mask,@object
	.size		__nv_reservedSMEM_allocation_mask,(.L_2 - __nv_reservedSMEM_allocation_mask)
__nv_reservedSMEM_allocation_mask:
	.zero		4
.L_2:


//--------------------- .nv.constant0.matmul_kernel --------------------------
	.section	.nv.constant0.matmul_kernel,"a",@progbits
	.sectionflags	@""
	.align	4
.nv.constant0.matmul_kernel:
	.zero		976


//--------------------- SYMBOLS --------------------------

	.type		.nv.reservedSmem.offset0,@object
	.size		.nv.reservedSmem.offset0,0x4
	.type		.nv.reservedSmem.cap,@object
	.size		.nv.reservedSmem.cap,0x4
